	.headerflags	@"EF_CUDA_TEXMODE_UNIFIED EF_CUDA_64BIT_ADDRESS EF_CUDA_SM86 EF_CUDA_VIRTUAL_SM(EF_CUDA_SM86)"
	.elftype	@"ET_EXEC"


//--------------------- .nv.info                  --------------------------
	.section	.nv.info,"",@"SHT_CUDA_INFO"
	.align	4


	//----- nvinfo : EIATTR_REGCOUNT
	.align		4
        /*0000*/ 	.byte	0x04, 0x2f
        /*0002*/ 	.short	(.L_1 - .L_0)
	.align		4
.L_0:
        /*0004*/ 	.word	index@(triton_mm)
        /*0008*/ 	.word	0x0000006a


	//----- nvinfo : EIATTR_MAX_STACK_SIZE
	.align		4
.L_1:
        /*000c*/ 	.byte	0x04, 0x23
        /*000e*/ 	.short	(.L_3 - .L_2)
	.align		4
.L_2:
        /*0010*/ 	.word	index@(triton_mm)
        /*0014*/ 	.word	0x00000000


	//----- nvinfo : EIATTR_MIN_STACK_SIZE
	.align		4
.L_3:
        /*0018*/ 	.byte	0x04, 0x12
        /*001a*/ 	.short	(.L_5 - .L_4)
	.align		4
.L_4:
        /*001c*/ 	.word	index@(triton_mm)
        /*0020*/ 	.word	0x00000000


	//----- nvinfo : EIATTR_FRAME_SIZE
	.align		4
.L_5:
        /*0024*/ 	.byte	0x04, 0x11
        /*0026*/ 	.short	(.L_7 - .L_6)
	.align		4
.L_6:
        /*0028*/ 	.word	index@(triton_mm)
        /*002c*/ 	.word	0x00000000
.L_7:


//--------------------- .nv.info.triton_mm        --------------------------
	.section	.nv.info.triton_mm,"",@"SHT_CUDA_INFO"
	.align	4


	//----- nvinfo : EIATTR_CUDA_API_VERSION
	.align		4
        /*0000*/ 	.byte	0x04, 0x37
        /*0002*/ 	.short	(.L_9 - .L_8)
.L_8:
        /*0004*/ 	.word	0x0000007b


	//----- nvinfo : EIATTR_SW2861232_WAR
	.align		4
.L_9:
        /*0008*/ 	.byte	0x01, 0x35
	.zero		2


	//----- nvinfo : EIATTR_PARAM_CBANK
	.align		4
        /*000c*/ 	.byte	0x04, 0x0a
        /*000e*/ 	.short	(.L_11 - .L_10)
	.align		4
.L_10:
        /*0010*/ 	.word	index@(.nv.constant0.triton_mm)
        /*0014*/ 	.short	0x0160
        /*0016*/ 	.short	0x001c


	//----- nvinfo : EIATTR_CBANK_PARAM_SIZE
	.align		4
.L_11:
        /*0018*/ 	.byte	0x03, 0x19
        /*001a*/ 	.short	0x001c


	//----- nvinfo : EIATTR_KPARAM_INFO
	.align		4
        /*001c*/ 	.byte	0x04, 0x17
        /*001e*/ 	.short	(.L_13 - .L_12)
.L_12:
        /*0020*/ 	.word	0x00000000
        /*0024*/ 	.short	0x0003
        /*0026*/ 	.short	0x0018
        /*0028*/ 	.byte	0x00, 0xf0, 0x11, 0x00


	//----- nvinfo : EIATTR_KPARAM_INFO
	.align		4
.L_13:
        /*002c*/ 	.byte	0x04, 0x17
        /*002e*/ 	.short	(.L_15 - .L_14)
.L_14:
        /*0030*/ 	.word	0x00000000
        /*0034*/ 	.short	0x0002
        /*0036*/ 	.short	0x0010
        /*0038*/ 	.byte	0x00, 0xf0, 0x21, 0x00


	//----- nvinfo : EIATTR_KPARAM_INFO
	.align		4
.L_15:
        /*003c*/ 	.byte	0x04, 0x17
        /*003e*/ 	.short	(.L_17 - .L_16)
.L_16:
        /*0040*/ 	.word	0x00000000
        /*0044*/ 	.short	0x0001
        /*0046*/ 	.short	0x0008
        /*0048*/ 	.byte	0x00, 0xf0, 0x21, 0x00


	//----- nvinfo : EIATTR_KPARAM_INFO
	.align		4
.L_17:
        /*004c*/ 	.byte	0x04, 0x17
        /*004e*/ 	.short	(.L_19 - .L_18)
.L_18:
        /*0050*/ 	.word	0x00000000
        /*0054*/ 	.short	0x0000
        /*0056*/ 	.short	0x0000
        /*0058*/ 	.byte	0x00, 0xf0, 0x21, 0x00


	//----- nvinfo : EIATTR_MAXREG_COUNT
	.align		4
.L_19:
        /*005c*/ 	.byte	0x03, 0x1b
        /*005e*/ 	.short	0x00ff


	//----- nvinfo : EIATTR_EXIT_INSTR_OFFSETS
	.align		4
        /*0060*/ 	.byte	0x04, 0x1c
        /*0062*/ 	.short	(.L_21 - .L_20)


	//   ....[0]....
.L_20:
        /*0064*/ 	.word	0x00000030


	//   ....[1]....
        /*0068*/ 	.word	0x00005b80


	//   ....[2]....
        /*006c*/ 	.word	0x00005bd0


	//----- nvinfo : EIATTR_MAX_THREADS
	.align		4
.L_21:
        /*0070*/ 	.byte	0x04, 0x05
        /*0072*/ 	.short	(.L_23 - .L_22)
.L_22:
        /*0074*/ 	.word	0x00000100
        /*0078*/ 	.word	0x00000001
        /*007c*/ 	.word	0x00000001
.L_23:


//--------------------- .nv.rel.action            --------------------------
	.section	.nv.rel.action,"",@"SHT_CUDA_RELOCINFO"
	.align	8
	.sectionentsize	8
        /*0000*/ 	.byte	0x73, 0x00, 0x00, 0x00, 0x00, 0x00, 0x00, 0x00, 0x00, 0x00, 0x00, 0x11, 0x25, 0x00, 0x05, 0x36


//--------------------- .nv.constant0.triton_mm   --------------------------
	.section	.nv.constant0.triton_mm,"a",@progbits
	.align	4
.nv.constant0.triton_mm:
	.zero		380


//--------------------- .text.triton_mm           --------------------------
	.section	.text.triton_mm,"ax",@progbits
	.sectionflags	@"SHF_BARRIERS=1"
	.sectioninfo	@"SHI_REGISTERS=106"
	.align	128
        .global         triton_mm
        .type           triton_mm,@function
        .size           triton_mm,(.L_x_3 - triton_mm)
        .other          triton_mm,@"STO_CUDA_ENTRY STV_DEFAULT"
triton_mm:
.text.triton_mm:
[----:B------:R-:W-:-:S02]  /*0000*/  MOV R1, c[0x0][0x28] ;  /* 0x00000a0000017a02 */ /* 0x000fc40000000f00 */
[----:B------:R-:W-:-:S04]  /*0010*/  MOV R0, c[0x0][0x178] ;  /* 0x00005e0000007a02 */ /* 0x000fc80000000f00 */
[----:B------:R-:W-:-:S13]  /*0020*/  LOP3.LUT P0, RZ, R0, 0x7fffff, RZ, 0xc0, !PT ;  /* 0x007fffff00ff7812 */ /* 0x000fda000780c0ff */
[----:B------:R-:W-:Y:S05]  /*0030*/  @!P0 EXIT ;  /* 0x000000000000894d */ /* 0x000fea0003800000 */
[----:B------:R-:W1:Y:S01]  /*0040*/  S2R R9, SR_CTAID.X ;  /* 0x0000000000097919 */ /* 0x000e620000002500 */
[----:B------:R-:W-:Y:S01]  /*0050*/  IADD3 R0, R0, 0x3f, RZ ;  /* 0x0000003f00007810 */ /* 0x000fe20007ffe0ff */
[----:B------:R-:W-:Y:S01]  /*0060*/  ULDC.64 UR4, c[0x0][0x118] ;  /* 0x0000460000047ab9 */ /* 0x000fe20000000a00 */
[----:B------:R-:W-:Y:S01]  /*0070*/  MOV R21, 0x4 ;  /* 0x0000000400157802 */ /* 0x000fe20000000f00 */
[----:B------:R-:W2:Y:S01]  /*0080*/  S2R R22, SR_TID.X ;  /* 0x0000000000167919 */ /* 0x000ea20000002100 */
[----:B------:R-:W-:Y:S01]  /*0090*/  SHF.R.S32.HI R3, RZ, 0x1f, R0 ;  /* 0x0000001fff037819 */ /* 0x000fe20000011400 */
[----:B------:R-:W-:Y:S01]  /*00a0*/  UMOV UR6, URZ ;  /* 0x0000003f00067c82 */ /* 0x000fe20008000000 */
[----:B------:R-:W-:Y:S01]  /*00b0*/  MOV R70, 0x1 ;  /* 0x0000000100467802 */ /* 0x000fe20000000f00 */
[----:B------:R-:W-:Y:S01]  /*00c0*/  UMOV UR7, URZ ;  /* 0x0000003f00077c82 */ /* 0x000fe20008000000 */
[----:B------:R-:W-:Y:S01]  /*00d0*/  LEA.HI R3, R3, R0, RZ, 0x6 ;  /* 0x0000000003037211 */ /* 0x000fe200078f30ff */
[----:B------:R-:W-:Y:S01]  /*00e0*/  UMOV UR8, 0x8000 ;  /* 0x0000800000087882 */ /* 0x000fe20000000000 */
[----:B------:R-:W-:-:S02]  /*00f0*/  MOV R79, 0xffffffc0 ;  /* 0xffffffc0004f7802 */ /* 0x000fc40000000f00 */
[----:B-1----:R-:W-:Y:S02]  /*0100*/  SHF.R.S32.HI R2, RZ, 0x1f, R9 ;  /* 0x0000001fff027819 */ /* 0x002fe40000011409 */
[----:B------:R-:W-:Y:S02]  /*0110*/  ISETP.GE.AND P1, PT, R9, RZ, PT ;  /* 0x000000ff0900720c */ /* 0x000fe40003f26270 */
[----:B------:R-:W-:Y:S02]  /*0120*/  LEA.HI R4, R2, R9, RZ, 0x6 ;  /* 0x0000000902047211 */ /* 0x000fe400078f30ff */
[----:B--2---:R-:W-:Y:S02]  /*0130*/  SHF.L.U32 R76, R22, 0x2, RZ ;  /* 0x00000002164c7819 */ /* 0x004fe400000006ff */
[----:B------:R-:W-:Y:S02]  /*0140*/  SHF.R.S32.HI R2, RZ, 0x6, R4 ;  /* 0x00000006ff027819 */ /* 0x000fe40000011404 */
[----:B------:R-:W-:-:S02]  /*0150*/  LOP3.LUT R4, R4, 0xffffffc0, RZ, 0xc0, !PT ;  /* 0xffffffc004047812 */ /* 0x000fc400078ec0ff */
[----:B------:R-:W-:Y:S02]  /*0160*/  SHF.L.U32 R6, R2, 0x3, RZ ;  /* 0x0000000302067819 */ /* 0x000fe400000006ff */
[----:B------:R-:W-:Y:S02]  /*0170*/  IADD3 R4, -R4, R9, RZ ;  /* 0x0000000904047210 */ /* 0x000fe40007ffe1ff */
[----:B------:R-:W-:Y:S02]  /*0180*/  LEA.HI.SX32 R3, R3, -R6, 0x1a ;  /* 0x8000000603037211 */ /* 0x000fe400078fd2ff */
[----:B------:R-:W-:Y:S02]  /*0190*/  LOP3.LUT R76, R76, 0x3c, RZ, 0xc0, !PT ;  /* 0x0000003c4c4c7812 */ /* 0x000fe400078ec0ff */
[----:B------:R-:W-:Y:S02]  /*01a0*/  IMNMX R5, R3, 0x8, PT ;  /* 0x0000000803057817 */ /* 0x000fe40003800200 */
[----:B------:R-:W-:-:S02]  /*01b0*/  SHF.L.U32 R71, R22, 0x4, RZ ;  /* 0x0000000416477819 */ /* 0x000fc400000006ff */
[-C--:B------:R-:W-:Y:S02]  /*01c0*/  IABS R11, R5.reuse ;  /* 0x00000005000b7213 */ /* 0x080fe40000000000 */
[-C--:B------:R-:W-:Y:S02]  /*01d0*/  IABS R10, R5.reuse ;  /* 0x00000005000a7213 */ /* 0x080fe40000000000 */
[----:B------:R-:W1:Y:S01]  /*01e0*/  I2F.RP R0, R11 ;  /* 0x0000000b00007306 */ /* 0x000e620000209400 */
[----:B------:R-:W-:Y:S02]  /*01f0*/  IADD3 R72, -R76, 0x6d0, RZ ;  /* 0x000006d04c487810 */ /* 0x000fe40007ffe1ff */
[----:B------:R-:W-:Y:S02]  /*0200*/  IADD3 R13, RZ, -R10, RZ ;  /* 0x8000000aff0d7210 */ /* 0x000fe40007ffe0ff */
[----:B------:R-:W-:Y:S02]  /*0210*/  IABS R10, R4 ;  /* 0x00000004000a7213 */ /* 0x000fe40000000000 */
[----:B------:R-:W-:-:S02]  /*0220*/  LOP3.LUT R4, R4, R5, RZ, 0x3c, !PT ;  /* 0x0000000504047212 */ /* 0x000fc400078e3cff */
[----:B------:R-:W-:Y:S02]  /*0230*/  LOP3.LUT R71, R71, 0x3f00, RZ, 0xc0, !PT ;  /* 0x00003f0047477812 */ /* 0x000fe400078ec0ff */
[----:B------:R-:W-:Y:S02]  /*0240*/  ISETP.GE.AND P3, PT, R4, RZ, PT ;  /* 0x000000ff0400720c */ /* 0x000fe40003f66270 */
[----:B------:R-:W-:Y:S01]  /*0250*/  IMNMX.U32 R72, R72, 0x6d0, PT ;  /* 0x000006d048487817 */ /* 0x000fe20003800000 */
[----:B-1----:R-:W1:Y:S02]  /*0260*/  MUFU.RCP R0, R0 ;  /* 0x0000000000007308 */ /* 0x002e640000001000 */
[----:B-1----:R-:W-:Y:S02]  /*0270*/  IADD3 R2, R0, 0xffffffe, RZ ;  /* 0x0ffffffe00027810 */ /* 0x002fe40007ffe0ff */
[----:B------:R-:W-:-:S04]  /*0280*/  IABS R0, c[0x0][0x178] ;  /* 0x00005e0000007a13 */ /* 0x000fc80000000000 */
[----:B------:R1:W2:Y:S02]  /*0290*/  F2I.FTZ.U32.TRUNC.NTZ R3, R2 ;  /* 0x0000000200037305 */ /* 0x0002a4000021f000 */
[----:B-1----:R-:W-:Y:S02]  /*02a0*/  MOV R2, RZ ;  /* 0x000000ff00027202 */ /* 0x002fe40000000f00 */
[----:B--2---:R-:W-:-:S05]  /*02b0*/  IADD3 R8, RZ, -R3, RZ ;  /* 0x80000003ff087210 */ /* 0x004fca0007ffe0ff */
[----:B------:R-:W-:Y:S01]  /*02c0*/  IMAD R7, R8, R11, RZ ;  /* 0x0000000b08077224 */ /* 0x000fe200078e02ff */
[----:B------:R-:W-:-:S03]  /*02d0*/  IABS R8, R9 ;  /* 0x0000000900087213 */ /* 0x000fc60000000000 */
[----:B------:R-:W-:Y:S02]  /*02e0*/  IMAD.HI.U32 R3, R3, R7, R2 ;  /* 0x0000000703037227 */ /* 0x000fe400078e0002 */
[----:B------:R-:W1:Y:S04]  /*02f0*/  I2F.RP R7, R0 ;  /* 0x0000000000077306 */ /* 0x000e680000209400 */
[----:B------:R-:W-:-:S04]  /*0300*/  IMAD.HI.U32 R2, R3, R8, RZ ;  /* 0x0000000803027227 */ /* 0x000fc800078e00ff */
[----:B------:R-:W-:Y:S02]  /*0310*/  IMAD R2, R2, R13, R8 ;  /* 0x0000000d02027224 */ /* 0x000fe400078e0208 */
[----:B------:R-:W-:-:S03]  /*0320*/  IMAD.HI.U32 R8, R3, R10, RZ ;  /* 0x0000000a03087227 */ /* 0x000fc600078e00ff */
[C---:B------:R-:W-:Y:S01]  /*0330*/  ISETP.GT.U32.AND P0, PT, R11.reuse, R2, PT ;  /* 0x000000020b00720c */ /* 0x040fe20003f04070 */
[----:B------:R-:W-:Y:S01]  /*0340*/  IMAD R10, R8, R13, R10 ;  /* 0x0000000d080a7224 */ /* 0x000fe200078e020a */
[----:B-1----:R-:W1:Y:S04]  /*0350*/  MUFU.RCP R7, R7 ;  /* 0x0000000700077308 */ /* 0x002e680000001000 */
[----:B------:R-:W-:-:S07]  /*0360*/  ISETP.GT.U32.AND P2, PT, R11, R10, PT ;  /* 0x0000000a0b00720c */ /* 0x000fce0003f44070 */
[----:B------:R-:W-:-:S04]  /*0370*/  @!P0 IADD3 R2, R2, -R11, RZ ;  /* 0x8000000b02028210 */ /* 0x000fc80007ffe0ff */
[----:B------:R-:W-:Y:S02]  /*0380*/  ISETP.GT.U32.AND P0, PT, R11, R2, PT ;  /* 0x000000020b00720c */ /* 0x000fe40003f04070 */
[----:B-1----:R-:W-:Y:S02]  /*0390*/  IADD3 R3, R7, 0xffffffe, RZ ;  /* 0x0ffffffe07037810 */ /* 0x002fe40007ffe0ff */
[----:B------:R-:W-:Y:S02]  /*03a0*/  LOP3.LUT R7, RZ, R5, RZ, 0x33, !PT ;  /* 0x00000005ff077212 */ /* 0x000fe400078e33ff */
[----:B------:R-:W-:Y:S02]  /*03b0*/  @!P2 IADD3 R10, R10, -R11, RZ ;  /* 0x8000000b0a0aa210 */ /* 0x000fe40007ffe0ff */
[----:B------:R-:W1:Y:S01]  /*03c0*/  F2I.FTZ.U32.TRUNC.NTZ R3, R3 ;  /* 0x0000000300037305 */ /* 0x000e62000021f000 */
[----:B------:R-:W-:-:S04]  /*03d0*/  @!P2 IADD3 R8, R8, 0x1, RZ ;  /* 0x000000010808a810 */ /* 0x000fc80007ffe0ff */
[-C--:B------:R-:W-:Y:S02]  /*03e0*/  @!P0 IADD3 R2, R2, -R11.reuse, RZ ;  /* 0x8000000b02028210 */ /* 0x080fe40007ffe0ff */
[----:B------:R-:W-:Y:S02]  /*03f0*/  ISETP.NE.AND P0, PT, R5, RZ, PT ;  /* 0x000000ff0500720c */ /* 0x000fe40003f05270 */
[----:B------:R-:W-:Y:S02]  /*0400*/  @!P1 IADD3 R2, -R2, RZ, RZ ;  /* 0x000000ff02029210 */ /* 0x000fe40007ffe1ff */
[----:B------:R-:W-:Y:S02]  /*0410*/  SHF.R.U32.HI R5, RZ, 0x4, R22 ;  /* 0x00000004ff057819 */ /* 0x000fe40000011616 */
[----:B------:R-:W-:Y:S02]  /*0420*/  SEL R9, R7, R2, !P0 ;  /* 0x0000000207097207 */ /* 0x000fe40004000000 */
[----:B------:R-:W-:-:S02]  /*0430*/  ISETP.GE.U32.AND P1, PT, R10, R11, PT ;  /* 0x0000000b0a00720c */ /* 0x000fc40003f26070 */
[----:B-1----:R-:W-:Y:S02]  /*0440*/  IADD3 R2, RZ, -R3, RZ ;  /* 0x80000003ff027210 */ /* 0x002fe40007ffe0ff */
[----:B------:R-:W-:Y:S02]  /*0450*/  IADD3 R9, R6, R9, RZ ;  /* 0x0000000906097210 */ /* 0x000fe40007ffe0ff */
[----:B------:R-:W-:Y:S02]  /*0460*/  MOV R11, R2 ;  /* 0x00000002000b7202 */ /* 0x000fe40000000f00 */
[----:B------:R-:W-:Y:S02]  /*0470*/  SGXT.U32 R5, R5, 0x4 ;  /* 0x000000040505781a */ /* 0x000fe40000000000 */
[----:B------:R-:W-:Y:S01]  /*0480*/  SHF.L.U32 R66, R9, 0x6, RZ ;  /* 0x0000000609427819 */ /* 0x000fe200000006ff */
[----:B------:R-:W-:Y:S01]  /*0490*/  IMAD R9, R11, R0, RZ ;  /* 0x000000000b097224 */ /* 0x000fe200078e02ff */
[----:B------:R-:W-:-:S02]  /*04a0*/  MOV R2, RZ ;  /* 0x000000ff00027202 */ /* 0x000fc40000000f00 */
[C---:B------:R-:W-:Y:S02]  /*04b0*/  LOP3.LUT R69, R66.reuse, R5, RZ, 0xfc, !PT ;  /* 0x0000000542457212 */ /* 0x040fe400078efcff */
[C---:B------:R-:W-:Y:S01]  /*04c0*/  LOP3.LUT R68, R66.reuse, 0x10, R5, 0xfe, !PT ;  /* 0x0000001042447812 */ /* 0x040fe200078efe05 */
[----:B------:R-:W-:Y:S01]  /*04d0*/  IMAD.HI.U32 R2, R3, R9, R2 ;  /* 0x0000000903027227 */ /* 0x000fe200078e0002 */
[----:B------:R-:W-:Y:S02]  /*04e0*/  IABS R9, R69 ;  /* 0x0000004500097213 */ /* 0x000fe40000000000 */
[----:B------:R-:W-:Y:S02]  /*04f0*/  IABS R11, R68 ;  /* 0x00000044000b7213 */ /* 0x000fe40000000000 */
[--C-:B------:R-:W-:Y:S01]  /*0500*/  LOP3.LUT R67, R66, 0x20, R5.reuse, 0xfe, !PT ;  /* 0x0000002042437812 */ /* 0x100fe200078efe05 */
[----:B------:R-:W-:Y:S01]  /*0510*/  IMAD.HI.U32 R3, R2, R9, RZ ;  /* 0x0000000902037227 */ /* 0x000fe200078e00ff */
[----:B------:R-:W-:-:S02]  /*0520*/  LOP3.LUT R66, R66, 0x30, R5, 0xfe, !PT ;  /* 0x0000003042427812 */ /* 0x000fc400078efe05 */
[----:B------:R-:W-:Y:S01]  /*0530*/  @P1 IADD3 R8, R8, 0x1, RZ ;  /* 0x0000000108081810 */ /* 0x000fe20007ffe0ff */
[C---:B------:R-:W-:Y:S01]  /*0540*/  IMAD.HI.U32 R4, R2.reuse, R11, RZ ;  /* 0x0000000b02047227 */ /* 0x040fe200078e00ff */
[----:B------:R-:W-:Y:S02]  /*0550*/  IABS R13, R67 ;  /* 0x00000043000d7213 */ /* 0x000fe40000000000 */
[----:B------:R-:W-:Y:S02]  /*0560*/  IABS R15, R66 ;  /* 0x00000042000f7213 */ /* 0x000fe40000000000 */
[----:B------:R-:W-:Y:S01]  /*0570*/  IADD3 R3, -R3, RZ, RZ ;  /* 0x000000ff03037210 */ /* 0x000fe20007ffe1ff */
[----:B------:R-:W-:Y:S01]  /*0580*/  IMAD.HI.U32 R6, R2, R13, RZ ;  /* 0x0000000d02067227 */ /* 0x000fe200078e00ff */
[----:B------:R-:W-:Y:S02]  /*0590*/  @!P3 IADD3 R8, -R8, RZ, RZ ;  /* 0x000000ff0808b210 */ /* 0x000fe40007ffe1ff */
[----:B------:R-:W-:Y:S01]  /*05a0*/  IADD3 R4, -R4, RZ, RZ ;  /* 0x000000ff04047210 */ /* 0x000fe20007ffe1ff */
[----:B------:R-:W-:Y:S01]  /*05b0*/  IMAD.HI.U32 R2, R2, R15, RZ ;  /* 0x0000000f02027227 */ /* 0x000fe200078e00ff */
[----:B------:R-:W-:-:S02]  /*05c0*/  SEL R8, R7, R8, !P0 ;  /* 0x0000000807087207 */ /* 0x000fc40004000000 */
[----:B------:R-:W-:Y:S01]  /*05d0*/  IADD3 R6, -R6, RZ, RZ ;  /* 0x000000ff06067210 */ /* 0x000fe20007ffe1ff */
[----:B------:R-:W-:Y:S01]  /*05e0*/  IMAD R3, R0, R3, R9 ;  /* 0x0000000300037224 */ /* 0x000fe200078e0209 */
[----:B------:R-:W-:Y:S01]  /*05f0*/  IADD3 R2, -R2, RZ, RZ ;  /* 0x000000ff02027210 */ /* 0x000fe20007ffe1ff */
[C---:B------:R-:W-:Y:S01]  /*0600*/  IMAD R7, R0.reuse, R4, R11 ;  /* 0x0000000400077224 */ /* 0x040fe200078e020b */
[----:B------:R-:W-:Y:S01]  /*0610*/  SHF.R.S32.HI R4, RZ, 0x19, R8 ;  /* 0x00000019ff047819 */ /* 0x000fe20000011408 */
[C---:B------:R-:W-:Y:S01]  /*0620*/  IMAD R9, R0.reuse, R6, R13 ;  /* 0x0000000600097224 */ /* 0x040fe200078e020d */
[C---:B------:R-:W-:Y:S01]  /*0630*/  ISETP.GT.U32.AND P0, PT, R0.reuse, R3, PT ;  /* 0x000000030000720c */ /* 0x040fe20003f04070 */
[C---:B------:R-:W-:Y:S01]  /*0640*/  IMAD R11, R0.reuse, R2, R15 ;  /* 0x00000002000b7224 */ /* 0x040fe200078e020f */
[C---:B------:R-:W-:Y:S02]  /*0650*/  ISETP.GT.U32.AND P1, PT, R0.reuse, R7, PT ;  /* 0x000000070000720c */ /* 0x040fe40003f24070 */
[----:B------:R-:W-:-:S02]  /*0660*/  ISETP.GT.U32.AND P2, PT, R0, R9, PT ;  /* 0x000000090000720c */ /* 0x000fc40003f44070 */
[----:B------:R-:W-:Y:S02]  /*0670*/  ISETP.GT.U32.AND P3, PT, R0, R11, PT ;  /* 0x0000000b0000720c */ /* 0x000fe40003f64070 */
[----:B------:R-:W-:Y:S02]  /*0680*/  SHF.L.U32 R65, R8, 0x6, RZ ;  /* 0x0000000608417819 */ /* 0x000fe400000006ff */
[----:B------:R-:W-:Y:S02]  /*0690*/  SGXT R2, R4, 0x1 ;  /* 0x000000010402781a */ /* 0x000fe40000000200 */
[----:B------:R-:W-:Y:S02]  /*06a0*/  LOP3.LUT R15, R65, 0x10, R5, 0xfe, !PT ;  /* 0x00000010410f7812 */ /* 0x000fe400078efe05 */
[-C--:B------:R-:W-:Y:S02]  /*06b0*/  @!P0 IADD3 R3, R3, -R0.reuse, RZ ;  /* 0x8000000003038210 */ /* 0x080fe40007ffe0ff */
[----:B------:R-:W-:-:S02]  /*06c0*/  @!P1 IADD3 R7, R7, -R0, RZ ;  /* 0x8000000007079210 */ /* 0x000fc40007ffe0ff */
[C---:B------:R-:W-:Y:S02]  /*06d0*/  ISETP.GT.U32.AND P1, PT, R0.reuse, R3, PT ;  /* 0x000000030000720c */ /* 0x040fe40003f24070 */
[-C--:B------:R-:W-:Y:S02]  /*06e0*/  @!P2 IADD3 R9, R9, -R0.reuse, RZ ;  /* 0x800000000909a210 */ /* 0x080fe40007ffe0ff */
[----:B------:R-:W-:Y:S02]  /*06f0*/  @!P3 IADD3 R11, R11, -R0, RZ ;  /* 0x800000000b0bb210 */ /* 0x000fe40007ffe0ff */
[C---:B------:R-:W-:Y:S02]  /*0700*/  ISETP.GT.U32.AND P4, PT, R0.reuse, R7, PT ;  /* 0x000000070000720c */ /* 0x040fe40003f84070 */
[C---:B------:R-:W-:Y:S02]  /*0710*/  ISETP.GT.U32.AND P5, PT, R0.reuse, R9, PT ;  /* 0x000000090000720c */ /* 0x040fe40003fa4070 */
[----:B------:R-:W-:-:S02]  /*0720*/  ISETP.GT.U32.AND P6, PT, R0, R11, PT ;  /* 0x0000000b0000720c */ /* 0x000fc40003fc4070 */
[----:B------:R-:W-:Y:S02]  /*0730*/  ISETP.GE.AND P2, PT, R68, RZ, PT ;  /* 0x000000ff4400720c */ /* 0x000fe40003f46270 */
[----:B------:R-:W-:Y:S02]  /*0740*/  ISETP.GE.AND P3, PT, R69, RZ, PT ;  /* 0x000000ff4500720c */ /* 0x000fe40003f66270 */
[-C--:B------:R-:W-:Y:S02]  /*0750*/  @!P1 IADD3 R3, R3, -R0.reuse, RZ ;  /* 0x8000000003039210 */ /* 0x080fe40007ffe0ff */
[----:B------:R-:W-:Y:S02]  /*0760*/  ISETP.GE.AND P1, PT, R67, RZ, PT ;  /* 0x000000ff4300720c */ /* 0x000fe40003f26270 */
[----:B------:R-:W-:Y:S02]  /*0770*/  ISETP.GE.AND P0, PT, R66, RZ, PT ;  /* 0x000000ff4200720c */ /* 0x000fe40003f06270 */
[----:B------:R-:W-:-:S02]  /*0780*/  @!P4 IADD3 R7, R7, -R0, RZ ;  /* 0x800000000707c210 */ /* 0x000fc40007ffe0ff */
[C---:B------:R-:W-:Y:S02]  /*0790*/  LOP3.LUT R13, R65.reuse, R5, RZ, 0xfc, !PT ;  /* 0x00000005410d7212 */ /* 0x040fe400078efcff */
[C-C-:B------:R-:W-:Y:S02]  /*07a0*/  LOP3.LUT R17, R65.reuse, 0x20, R5.reuse, 0xfe, !PT ;  /* 0x0000002041117812 */ /* 0x140fe400078efe05 */
[----:B------:R-:W-:Y:S02]  /*07b0*/  LOP3.LUT R19, R65, 0x30, R5, 0xfe, !PT ;  /* 0x0000003041137812 */ /* 0x000fe400078efe05 */
[-C--:B------:R-:W-:Y:S02]  /*07c0*/  @!P5 IADD3 R9, R9, -R0.reuse, RZ ;  /* 0x800000000909d210 */ /* 0x080fe40007ffe0ff */
[----:B------:R-:W-:Y:S02]  /*07d0*/  @!P6 IADD3 R11, R11, -R0, RZ ;  /* 0x800000000b0be210 */ /* 0x000fe40007ffe0ff */
[----:B------:R-:W-:-:S02]  /*07e0*/  ISETP.NE.AND P4, PT, RZ, c[0x0][0x178], PT ;  /* 0x00005e00ff007a0c */ /* 0x000fc40003f85270 */
[----:B------:R-:W-:Y:S02]  /*07f0*/  LOP3.LUT R0, RZ, c[0x0][0x178], RZ, 0x33, !PT ;  /* 0x00005e00ff007a12 */ /* 0x000fe400078e33ff */
[----:B------:R-:W-:Y:S02]  /*0800*/  @!P2 IADD3 R7, -R7, RZ, RZ ;  /* 0x000000ff0707a210 */ /* 0x000fe40007ffe1ff */
[C---:B------:R-:W-:Y:S02]  /*0810*/  LEA.HI R6, R2.reuse, R15, RZ, 0x9 ;  /* 0x0000000f02067211 */ /* 0x040fe400078f48ff */
[----:B------:R-:W-:Y:S02]  /*0820*/  @!P3 IADD3 R3, -R3, RZ, RZ ;  /* 0x000000ff0303b210 */ /* 0x000fe40007ffe1ff */
[C---:B------:R-:W-:Y:S02]  /*0830*/  LEA.HI R4, R2.reuse, R13, RZ, 0x9 ;  /* 0x0000000d02047211 */ /* 0x040fe400078f48ff */
[----:B------:R-:W-:-:S02]  /*0840*/  LEA.HI R8, R2, R17, RZ, 0x9 ;  /* 0x0000001102087211 */ /* 0x000fc400078f48ff */
[----:B------:R-:W-:Y:S02]  /*0850*/  LEA.HI R2, R2, R19, RZ, 0x9 ;  /* 0x0000001302027211 */ /* 0x000fe400078f48ff */
[----:B------:R-:W-:Y:S02]  /*0860*/  @!P1 IADD3 R9, -R9, RZ, RZ ;  /* 0x000000ff09099210 */ /* 0x000fe40007ffe1ff */
[----:B------:R-:W-:Y:S02]  /*0870*/  @!P0 IADD3 R11, -R11, RZ, RZ ;  /* 0x000000ff0b0b8210 */ /* 0x000fe40007ffe1ff */
[----:B------:R-:W-:Y:S02]  /*0880*/  SEL R25, R0, R7, !P4 ;  /* 0x0000000700197207 */ /* 0x000fe40006000000 */
[----:B------:R-:W-:Y:S02]  /*0890*/  LOP3.LUT R6, R6, 0xfffffe00, RZ, 0xc0, !PT ;  /* 0xfffffe0006067812 */ /* 0x000fe400078ec0ff */
[----:B------:R-:W-:-:S02]  /*08a0*/  SEL R23, R0, R3, !P4 ;  /* 0x0000000300177207 */ /* 0x000fc40006000000 */
[C---:B------:R-:W-:Y:S02]  /*08b0*/  LOP3.LUT R7, R5.reuse, 0x20, RZ, 0xfc, !PT ;  /* 0x0000002005077812 */ /* 0x040fe400078efcff */
[----:B------:R-:W-:Y:S02]  /*08c0*/  LOP3.LUT R4, R4, 0xfffffe00, RZ, 0xc0, !PT ;  /* 0xfffffe0004047812 */ /* 0x000fe400078ec0ff */
[----:B------:R-:W-:Y:S02]  /*08d0*/  LOP3.LUT R8, R8, 0xfffffe00, RZ, 0xc0, !PT ;  /* 0xfffffe0008087812 */ /* 0x000fe400078ec0ff */
[----:B------:R-:W-:Y:S02]  /*08e0*/  LOP3.LUT R2, R2, 0xfffffe00, RZ, 0xc0, !PT ;  /* 0xfffffe0002027812 */ /* 0x000fe400078ec0ff */
[----:B------:R-:W-:Y:S02]  /*08f0*/  SEL R27, R0, R9, !P4 ;  /* 0x00000009001b7207 */ /* 0x000fe40006000000 */
[----:B------:R-:W-:-:S02]  /*0900*/  LOP3.LUT R3, R5, 0x10, RZ, 0xfc, !PT ;  /* 0x0000001005037812 */ /* 0x000fc400078efcff */
[C---:B------:R-:W-:Y:S02]  /*0910*/  LEA R74, R5.reuse, R76, 0x6 ;  /* 0x0000004c054a7211 */ /* 0x040fe400078e30ff */
[----:B------:R-:W-:Y:S02]  /*0920*/  SEL R9, R0, R11, !P4 ;  /* 0x0000000b00097207 */ /* 0x000fe40006000000 */
[----:B------:R-:W-:Y:S02]  /*0930*/  LOP3.LUT R5, R5, 0x30, RZ, 0xfc, !PT ;  /* 0x0000003005057812 */ /* 0x000fe400078efcff */
[----:B------:R-:W-:Y:S01]  /*0940*/  IADD3 R15, R15, -R6, RZ ;  /* 0x800000060f0f7210 */ /* 0x000fe20007ffe0ff */
[--C-:B------:R-:W-:Y:S01]  /*0950*/  IMAD R6, R23, 0x750, R76.reuse ;  /* 0x0000075017067824 */ /* 0x100fe200078e024c */
[----:B------:R-:W-:Y:S01]  /*0960*/  LEA R7, R7, R76, 0x6 ;  /* 0x0000004c07077211 */ /* 0x000fe200078e30ff */
[----:B------:R-:W-:Y:S01]  /*0970*/  CS2R R22, SRZ ;  /* 0x0000000000167805 */ /* 0x000fe2000001ff00 */
[----:B------:R-:W-:Y:S01]  /*0980*/  IADD3 R13, R13, -R4, RZ ;  /* 0x800000040d0d7210 */ /* 0x000fe20007ffe0ff */
[--C-:B------:R-:W-:Y:S01]  /*0990*/  IMAD R4, R9, 0x750, R76.reuse ;  /* 0x0000075009047824 */ /* 0x100fe200078e024c */
[----:B------:R-:W-:Y:S01]  /*09a0*/  IADD3 R17, R17, -R8, RZ ;  /* 0x8000000811117210 */ /* 0x000fe20007ffe0ff */
[--C-:B------:R-:W-:Y:S01]  /*09b0*/  IMAD R8, R25, 0x750, R76.reuse ;  /* 0x0000075019087824 */ /* 0x100fe200078e024c */
[----:B------:R-:W-:Y:S01]  /*09c0*/  IADD3 R19, R19, -R2, RZ ;  /* 0x8000000213137210 */ /* 0x000fe20007ffe0ff */
[--C-:B------:R-:W-:Y:S01]  /*09d0*/  IMAD R2, R27, 0x750, R76.reuse ;  /* 0x000007501b027824 */ /* 0x100fe200078e024c */
[-C--:B------:R-:W-:Y:S01]  /*09e0*/  LEA R3, R3, R76.reuse, 0x6 ;  /* 0x0000004c03037211 */ /* 0x080fe200078e30ff */
[----:B------:R-:W-:Y:S01]  /*09f0*/  IMAD R10, R13, 0x750, R76 ;  /* 0x000007500d0a7824 */ /* 0x000fe200078e024c */
[----:B------:R-:W-:Y:S01]  /*0a00*/  LEA R5, R5, R76, 0x6 ;  /* 0x0000004c05057211 */ /* 0x000fe200078e30ff */
[----:B------:R-:W-:Y:S01]  /*0a10*/  IMAD.WIDE R8, R8, R21, c[0x0][0x160] ;  /* 0x0000580008087625 */ /* 0x000fe200078e0215 */
[----:B------:R-:W-:-:S02]  /*0a20*/  SHF.L.U32 R75, R7, 0x2, RZ ;  /* 0x00000002074b7819 */ /* 0x000fc400000006ff */
[----:B------:R-:W-:Y:S01]  /*0a30*/  SHF.L.U32 R74, R74, 0x2, RZ ;  /* 0x000000024a4a7819 */ /* 0x000fe200000006ff */
[-C--:B------:R-:W-:Y:S01]  /*0a40*/  IMAD.WIDE R6, R6, R21.reuse, c[0x0][0x160] ;  /* 0x0000580006067625 */ /* 0x080fe200078e0215 */
[----:B------:R-:W-:Y:S02]  /*0a50*/  SHF.L.U32 R77, R3, 0x2, RZ ;  /* 0x00000002034d7819 */ /* 0x000fe400000006ff */
[----:B------:R-:W-:Y:S01]  /*0a60*/  SHF.L.U32 R73, R5, 0x2, RZ ;  /* 0x0000000205497819 */ /* 0x000fe200000006ff */
[----:B------:R-:W-:Y:S01]  /*0a70*/  IMAD R12, R15, 0x750, R76 ;  /* 0x000007500f0c7824 */ /* 0x000fe200078e024c */
[----:B------:R1:W-:Y:S01]  /*0a80*/  LDGSTS.E.BYPASS.128 [R74], [R6.64] ;  /* 0x00000000064a7fae */ /* 0x0003e2000b901c44 */
[----:B------:R-:W-:-:S03]  /*0a90*/  IMAD.WIDE R2, R2, R21, c[0x0][0x160] ;  /* 0x0000580002027625 */ /* 0x000fc600078e0215 */
[----:B------:R2:W-:Y:S01]  /*0aa0*/  LDGSTS.E.BYPASS.128 [R77], [R8.64] ;  /* 0x00000000084d7fae */ /* 0x0005e2000b901c44 */
[--C-:B------:R-:W-:Y:S01]  /*0ab0*/  IMAD R14, R17, 0x750, R76.reuse ;  /* 0x00000750110e7824 */ /* 0x100fe200078e024c */
[----:B------:R-:W-:Y:S01]  /*0ac0*/  IADD3 R0, P3, R2, 0x200, RZ ;  /* 0x0000020002007810 */ /* 0x000fe20007f7e0ff */
[-C--:B------:R-:W-:Y:S01]  /*0ad0*/  IMAD.WIDE R4, R4, R21.reuse, c[0x0][0x160] ;  /* 0x0000580004047625 */ /* 0x080fe200078e0215 */
[----:B------:R3:W-:Y:S03]  /*0ae0*/  LDGSTS.E.BYPASS.128 [R75], [R2.64] ;  /* 0x00000000024b7fae */ /* 0x0007e6000b901c44 */
[----:B------:R-:W-:Y:S01]  /*0af0*/  IMAD R16, R19, 0x750, R76 ;  /* 0x0000075013107824 */ /* 0x000fe200078e024c */
[----:B------:R4:W-:Y:S01]  /*0b00*/  LDGSTS.E.BYPASS.128 [R73], [R4.64] ;  /* 0x0000000004497fae */ /* 0x0009e2000b901c44 */
[-C--:B------:R-:W-:Y:S01]  /*0b10*/  IMAD.WIDE R10, R10, R21.reuse, c[0x0][0x168] ;  /* 0x00005a000a0a7625 */ /* 0x080fe200078e0215 */
[----:B------:R-:W-:Y:S01]  /*0b20*/  IADD3 R56, P2, R4, 0x200, RZ ;  /* 0x0000020004387810 */ /* 0x000fe20007f5e0ff */
[----:B------:R-:W-:Y:S01]  /*0b30*/  CS2R R18, SRZ ;  /* 0x0000000000127805 */ /* 0x000fe2000001ff00 */
[----:B------:R-:W0:Y:S01]  /*0b40*/  LDGDEPBAR ;  /* 0x00000000000079af */ /* 0x000e220000000000 */
[----:B------:R-:W-:-:S03]  /*0b50*/  IMAD.WIDE R12, R12, R21, c[0x0][0x168] ;  /* 0x00005a000c0c7625 */ /* 0x000fc600078e0215 */
[----:B------:R1:W-:Y:S01]  /*0b60*/  LDGSTS.E.BYPASS.128 [R74+0x8000], [R10.64] ;  /* 0x080000000a4a7fae */ /* 0x0003e2000b901c44 */
[----:B------:R-:W-:-:S03]  /*0b70*/  IMAD.WIDE R14, R14, R21, c[0x0][0x168] ;  /* 0x00005a000e0e7625 */ /* 0x000fc600078e0215 */
[----:B------:R1:W-:Y:S01]  /*0b80*/  LDGSTS.E.BYPASS.128 [R77+0x8000], [R12.64] ;  /* 0x080000000c4d7fae */ /* 0x0003e2000b901c44 */
[----:B------:R-:W-:Y:S01]  /*0b90*/  IMAD.WIDE R16, R16, R21, c[0x0][0x168] ;  /* 0x00005a0010107625 */ /* 0x000fe200078e0215 */
[----:B------:R-:W-:Y:S01]  /*0ba0*/  IADD3 R62, P1, R14, 0x200, RZ ;  /* 0x000002000e3e7810 */ /* 0x000fe20007f3e0ff */
[----:B------:R-:W-:Y:S01]  /*0bb0*/  CS2R R20, SRZ ;  /* 0x0000000000147805 */ /* 0x000fe2000001ff00 */
[----:B------:R1:W-:Y:S02]  /*0bc0*/  LDGSTS.E.BYPASS.128 [R75+0x8000], [R14.64] ;  /* 0x080000000e4b7fae */ /* 0x0003e4000b901c44 */
[----:B------:R-:W-:Y:S02]  /*0bd0*/  IADD3 R64, P0, R16, 0x200, RZ ;  /* 0x0000020010407810 */ /* 0x000fe40007f1e0ff */
[----:B------:R1:W-:Y:S01]  /*0be0*/  LDGSTS.E.BYPASS.128 [R73+0x8000], [R16.64] ;  /* 0x0800000010497fae */ /* 0x0003e2000b901c44 */
[----:B------:R-:W-:Y:S02]  /*0bf0*/  IADD3.X R61, RZ, R15, RZ, P1, !PT ;  /* 0x0000000fff3d7210 */ /* 0x000fe40000ffe4ff */
[----:B------:R-:W-:Y:S01]  /*0c00*/  IADD3.X R63, RZ, R17, RZ, P0, !PT ;  /* 0x00000011ff3f7210 */ /* 0x000fe200007fe4ff */
[----:B------:R-:W0:Y:S04]  /*0c10*/  LDGDEPBAR ;  /* 0x00000000000079af */ /* 0x000e280000000000 */
[----:B------:R-:W-:Y:S06]  /*0c20*/  BAR.SYNC 0x0 ;  /* 0x0000000000007b1d */ /* 0x000fec0000000000 */
[----:B------:R-:W-:Y:S01]  /*0c30*/  @!PT LDS RZ, [RZ] ;  /* 0x00000000fffff984 */ /* 0x000fe20000000800 */
[----:B------:R-:W-:Y:S01]  /*0c40*/  @!PT LDS RZ, [RZ] ;  /* 0x00000000fffff984 */ /* 0x000fe20000000800 */
[----:B------:R-:W-:Y:S01]  /*0c50*/  @!PT LDS RZ, [RZ] ;  /* 0x00000000fffff984 */ /* 0x000fe20000000800 */
[----:B------:R1:W-:Y:S01]  /*0c60*/  LDGSTS.E.BYPASS.128 [R74+0x4000], [R6.64+0x100] ;  /* 0x04000100064a7fae */ /* 0x0003e2000b901c44 */
[----:B------:R-:W-:-:S02]  /*0c70*/  IADD3 R60, P0, R12, 0x200, RZ ;  /* 0x000002000c3c7810 */ /* 0x000fc40007f1e0ff */
[----:B------:R-:W-:Y:S01]  /*0c80*/  IADD3 R58, P1, R10, 0x200, RZ ;  /* 0x000002000a3a7810 */ /* 0x000fe20007f3e0ff */
[----:B------:R2:W-:Y:S01]  /*0c90*/  LDGSTS.E.BYPASS.128 [R77+0x4000], [R8.64+0x100] ;  /* 0x04000100084d7fae */ /* 0x0005e2000b901c44 */
[----:B------:R-:W-:Y:S02]  /*0ca0*/  IADD3.X R59, RZ, R13, RZ, P0, !PT ;  /* 0x0000000dff3b7210 */ /* 0x000fe400007fe4ff */
[----:B------:R-:W-:Y:S01]  /*0cb0*/  IADD3.X R57, RZ, R11, RZ, P1, !PT ;  /* 0x0000000bff397210 */ /* 0x000fe20000ffe4ff */
[----:B------:R3:W-:Y:S04]  /*0cc0*/  LDGSTS.E.BYPASS.128 [R75+0x4000], [R2.64+0x100] ;  /* 0x04000100024b7fae */ /* 0x0007e8000b901c44 */
[----:B------:R4:W-:Y:S04]  /*0cd0*/  LDGSTS.E.BYPASS.128 [R73+0x4000], [R4.64+0x100] ;  /* 0x0400010004497fae */ /* 0x0009e8000b901c44 */
[----:B------:R-:W0:Y:S04]  /*0ce0*/  LDGDEPBAR ;  /* 0x00000000000079af */ /* 0x000e280000000000 */
[----:B------:R2:W-:Y:S01]  /*0cf0*/  LDGSTS.E.BYPASS.128 [R74+0xc000], [R10.64+0x100] ;  /* 0x0c0001000a4a7fae */ /* 0x0005e2000b901c44 */
[----:B---3--:R-:W-:-:S02]  /*0d00*/  IADD3.X R2, RZ, R5, RZ, P2, !PT ;  /* 0x00000005ff027210 */ /* 0x008fc400017fe4ff */
[----:B------:R-:W-:Y:S01]  /*0d10*/  IADD3.X R3, RZ, R3, RZ, P3, !PT ;  /* 0x00000003ff037210 */ /* 0x000fe20001ffe4ff */
[----:B------:R3:W-:Y:S01]  /*0d20*/  LDGSTS.E.BYPASS.128 [R77+0xc000], [R12.64+0x100] ;  /* 0x0c0001000c4d7fae */ /* 0x0007e2000b901c44 */
[----:B----4-:R-:W-:Y:S02]  /*0d30*/  IADD3 R4, P0, R8, 0x200, RZ ;  /* 0x0000020008047810 */ /* 0x010fe40007f1e0ff */
[----:B------:R-:W-:Y:S01]  /*0d40*/  IADD3 R5, P1, R6, 0x200, RZ ;  /* 0x0000020006057810 */ /* 0x000fe20007f3e0ff */
[----:B------:R4:W-:Y:S01]  /*0d50*/  LDGSTS.E.BYPASS.128 [R75+0xc000], [R14.64+0x100] ;  /* 0x0c0001000e4b7fae */ /* 0x0009e2000b901c44 */
[----:B-1----:R-:W-:Y:S02]  /*0d60*/  IADD3.X R6, RZ, R9, RZ, P0, !PT ;  /* 0x00000009ff067210 */ /* 0x002fe400007fe4ff */
[----:B------:R-:W-:Y:S01]  /*0d70*/  IADD3.X R7, RZ, R7, RZ, P1, !PT ;  /* 0x00000007ff077210 */ /* 0x000fe20000ffe4ff */
[----:B------:R1:W-:Y:S01]  /*0d80*/  LDGSTS.E.BYPASS.128 [R73+0xc000], [R16.64+0x100] ;  /* 0x0c00010010497fae */ /* 0x0003e2000b901c44 */
[----:B--2---:R-:W-:Y:S01]  /*0d90*/  CS2R R8, SRZ ;  /* 0x0000000000087805 */ /* 0x004fe2000001ff00 */
[----:B------:R-:W-:Y:S01]  /*0da0*/  CS2R R10, SRZ ;  /* 0x00000000000a7805 */ /* 0x000fe2000001ff00 */
[----:B------:R-:W-:Y:S01]  /*0db0*/  UMOV UR4, URZ ;  /* 0x0000003f00047c82 */ /* 0x000fe20008000000 */
[----:B------:R-:W0:Y:S01]  /*0dc0*/  LDGDEPBAR ;  /* 0x00000000000079af */ /* 0x000e220000000000 */
[----:B---3--:R-:W-:Y:S01]  /*0dd0*/  CS2R R12, SRZ ;  /* 0x00000000000c7805 */ /* 0x008fe2000001ff00 */
[----:B------:R-:W-:Y:S01]  /*0de0*/  UMOV UR5, URZ ;  /* 0x0000003f00057c82 */ /* 0x000fe20008000000 */
[----:B----4-:R-:W-:Y:S01]  /*0df0*/  CS2R R14, SRZ ;  /* 0x00000000000e7805 */ /* 0x010fe2000001ff00 */
[----:B-1----:R-:W-:Y:S01]  /*0e00*/  CS2R R16, SRZ ;  /* 0x0000000000107805 */ /* 0x002fe2000001ff00 */
[----:B------:R-:W-:-:S04]  /*0e10*/  DEPBAR.LE SB0, 0x2 ;  /* 0x000080800000791a */ /* 0x000fc80000000000 */
[----:B------:R-:W-:Y:S06]  /*0e20*/  BAR.SYNC 0x0 ;  /* 0x0000000000007b1d */ /* 0x000fec0000000000 */
.L_x_1:
[----:B------:R-:W-:Y:S01]  /*0e30*/  LEA R78, R76, UR8, 0x8 ;  /* 0x000000084c4e7c11 */ /* 0x000fe2000f8e40ff */
[----:B------:R-:W-:Y:S01]  /*0e40*/  LDS.128 R24, [R71.X4+UR5] ;  /* 0x0000000547187984 */ /* 0x000fe20008004c00 */
[----:B------:R-:W-:Y:S01]  /*0e50*/  IADD3 R70, R70, 0x1, RZ ;  /* 0x0000000146467810 */ /* 0x000fe20007ffe0ff */
[----:B------:R-:W-:Y:S01]  /*0e60*/  ULDC.64 UR10, c[0x0][0x118] ;  /* 0x00004600000a7ab9 */ /* 0x000fe20000000a00 */
[----:B------:R-:W-:Y:S01]  /*0e70*/  IADD3 R79, R79, 0x40, RZ ;  /* 0x000000404f4f7810 */ /* 0x000fe20007ffe0ff */
[----:B------:R-:W1:Y:S01]  /*0e80*/  LDS.128 R28, [R78] ;  /* 0x000000004e1c7984 */ /* 0x000e620000000c00 */
[C---:B------:R-:W-:Y:S01]  /*0e90*/  ISETP.GE.AND P1, PT, R70.reuse, 0x2, PT ;  /* 0x000000024600780c */ /* 0x040fe20003f26270 */
[----:B------:R-:W-:Y:S02]  /*0ea0*/  UIADD3 UR4, UR4, 0x1, URZ ;  /* 0x0000000104047890 */ /* 0x000fe4000fffe03f */
[----:B------:R-:W2:Y:S01]  /*0eb0*/  LDS.128 R44, [R78+0x100] ;  /* 0x000100004e2c7984 */ /* 0x000ea20000000c00 */
[----:B------:R-:W-:Y:S01]  /*0ec0*/  SEL R70, R70, RZ, !P1 ;  /* 0x000000ff46467207 */ /* 0x000fe20004800000 */
[----:B------:R-:W-:-:S02]  /*0ed0*/  UISETP.GE.AND UP0, UPT, UR4, 0x2, UPT ;  /* 0x000000020400788c */ /* 0x000fc4000bf06270 */
[----:B------:R-:W3:Y:S02]  /*0ee0*/  LDS.128 R48, [R78+0x200] ;  /* 0x000200004e307984 */ /* 0x000ee40000000c00 */
[----:B------:R-:W-:Y:S02]  /*0ef0*/  USEL UR4, UR4, URZ, !UP0 ;  /* 0x0000003f04047287 */ /* 0x000fe4000c000000 */
[----:B------:R-:W4:Y:S04]  /*0f00*/  LDS.128 R52, [R78+0x300] ;  /* 0x000300004e347984 */ /* 0x000f280000000c00 */
[----:B------:R-:W4:Y:S04]  /*0f10*/  LDS.128 R32, [R71.X4+UR5+0x100] ;  /* 0x0001000547207984 */ /* 0x000f280008004c00 */
[----:B------:R-:W4:Y:S04]  /*0f20*/  LDS.128 R36, [R71.X4+UR5+0x200] ;  /* 0x0002000547247984 */ /* 0x000f280008004c00 */
[----:B------:R-:W4:Y:S01]  /*0f30*/  LDS.128 R40, [R71.X4+UR5+0x300] ;  /* 0x0003000547287984 */ /* 0x000f220008004c00 */
[C---:B-1----:R-:W-:Y:S01]  /*0f40*/  FFMA R20, R24.reuse, R28, R20 ;  /* 0x0000001c18147223 */ /* 0x042fe20000000014 */
[C---:B--2---:R-:W-:Y:S01]  /*0f50*/  FFMA R82, R24.reuse, R44, R21 ;  /* 0x0000002c18527223 */ /* 0x044fe20000000015 */
[C---:B---3--:R-:W-:Y:S01]  /*0f60*/  FFMA R22, R24.reuse, R48, R22 ;  /* 0x0000003018167223 */ /* 0x048fe20000000016 */
[----:B----4-:R-:W-:Y:S01]  /*0f70*/  FFMA R24, R24, R52, R23 ;  /* 0x0000003418187223 */ /* 0x010fe20000000017 */
[C---:B------:R-:W-:Y:S01]  /*0f80*/  FFMA R16, R32.reuse, R28, R16 ;  /* 0x0000001c20107223 */ /* 0x040fe20000000010 */
[----:B------:R-:W-:Y:S01]  /*0f90*/  FFMA R18, R32, R48, R18 ;  /* 0x0000003020127223 */ /* 0x000fe20000000012 */
[C---:B------:R-:W-:Y:S01]  /*0fa0*/  FFMA R12, R36.reuse, R28, R12 ;  /* 0x0000001c240c7223 */ /* 0x040fe2000000000c */
[C---:B------:R-:W-:Y:S01]  /*0fb0*/  FFMA R80, R36.reuse, R44, R13 ;  /* 0x0000002c24507223 */ /* 0x040fe2000000000d */
[C---:B------:R-:W-:Y:S01]  /*0fc0*/  FFMA R13, R25.reuse, R45, R82 ;  /* 0x0000002d190d7223 */ /* 0x040fe20000000052 */
[----:B------:R-:W-:Y:S01]  /*0fd0*/  FFMA R14, R36, R48, R14 ;  /* 0x00000030240e7223 */ /* 0x000fe2000000000e */
[----:B------:R-:W-:Y:S01]  /*0fe0*/  FFMA R8, R40, R28, R8 ;  /* 0x0000001c28087223 */ /* 0x000fe20000000008 */
[-C--:B------:R-:W-:Y:S01]  /*0ff0*/  FFMA R28, R32, R44.reuse, R17 ;  /* 0x0000002c201c7223 */ /* 0x080fe20000000011 */
[----:B------:R-:W-:Y:S01]  /*1000*/  FFMA R44, R40, R44, R9 ;  /* 0x0000002c282c7223 */ /* 0x000fe20000000009 */
[C---:B------:R-:W-:Y:S01]  /*1010*/  FFMA R17, R25.reuse, R49, R22 ;  /* 0x0000003119117223 */ /* 0x040fe20000000016 */
[C---:B------:R-:W-:Y:S01]  /*1020*/  FFMA R9, R25.reuse, R53, R24 ;  /* 0x0000003519097223 */ /* 0x040fe20000000018 */
[-C--:B------:R-:W-:Y:S01]  /*1030*/  FFMA R25, R25, R29.reuse, R20 ;  /* 0x0000001d19197223 */ /* 0x080fe20000000014 */
[C---:B------:R-:W-:Y:S01]  /*1040*/  FFMA R20, R26.reuse, R46, R13 ;  /* 0x0000002e1a147223 */ /* 0x040fe2000000000d */
[C---:B------:R-:W-:Y:S01]  /*1050*/  FFMA R24, R26.reuse, R50, R17 ;  /* 0x000000321a187223 */ /* 0x040fe20000000011 */
[-C--:B------:R-:W-:Y:S01]  /*1060*/  FFMA R13, R37, R29.reuse, R12 ;  /* 0x0000001d250d7223 */ /* 0x080fe2000000000c */
[C---:B------:R-:W-:Y:S01]  /*1070*/  FFMA R22, R26.reuse, R30, R25 ;  /* 0x0000001e1a167223 */ /* 0x040fe20000000019 */
[----:B------:R-:W-:Y:S01]  /*1080*/  FFMA R26, R26, R54, R9 ;  /* 0x000000361a1a7223 */ /* 0x000fe20000000009 */
[-C--:B------:R-:W-:Y:S01]  /*1090*/  FFMA R9, R33, R29.reuse, R16 ;  /* 0x0000001d21097223 */ /* 0x080fe20000000010 */
[----:B------:R-:W-:Y:S01]  /*10a0*/  FFMA R29, R41, R29, R8 ;  /* 0x0000001d291d7223 */ /* 0x000fe20000000008 */
[-C--:B------:R-:W-:Y:S01]  /*10b0*/  FFMA R8, R38, R30.reuse, R13 ;  /* 0x0000001e26087223 */ /* 0x080fe2000000000d */
[-C--:B------:R-:W-:Y:S01]  /*10c0*/  FFMA R13, R37, R45.reuse, R80 ;  /* 0x0000002d250d7223 */ /* 0x080fe20000000050 */
[----:B------:R-:W-:Y:S01]  /*10d0*/  FFMA R12, R34, R30, R9 ;  /* 0x0000001e220c7223 */ /* 0x000fe20000000009 */
[-C--:B------:R-:W-:Y:S01]  /*10e0*/  FFMA R9, R33, R45.reuse, R28 ;  /* 0x0000002d21097223 */ /* 0x080fe2000000001c */
[----:B------:R-:W-:Y:S01]  /*10f0*/  FFMA R17, R41, R45, R44 ;  /* 0x0000002d29117223 */ /* 0x000fe2000000002c */
[----:B------:R-:W-:Y:S01]  /*1100*/  FFMA R10, R40, R48, R10 ;  /* 0x00000030280a7223 */ /* 0x000fe2000000000a */
[-C--:B------:R-:W-:Y:S01]  /*1110*/  FFMA R45, R39, R31.reuse, R8 ;  /* 0x0000001f272d7223 */ /* 0x080fe20000000008 */
[----:B------:R-:W-:Y:S01]  /*1120*/  FFMA R25, R35, R31, R12 ;  /* 0x0000001f23197223 */ /* 0x000fe2000000000c */
[----:B------:R-:W-:Y:S01]  /*1130*/  FFMA R8, R34, R46, R9 ;  /* 0x0000002e22087223 */ /* 0x000fe20000000009 */
[----:B------:R-:W-:Y:S01]  /*1140*/  FFMA R40, R40, R52, R11 ;  /* 0x0000003428287223 */ /* 0x000fe2000000000b */
[----:B------:R-:W-:Y:S01]  /*1150*/  FFMA R12, R38, R46, R13 ;  /* 0x0000002e260c7223 */ /* 0x000fe2000000000d */
[-C--:B------:R-:W-:Y:S01]  /*1160*/  FFMA R32, R32, R52.reuse, R19 ;  /* 0x0000003420207223 */ /* 0x080fe20000000013 */
[----:B------:R-:W-:Y:S01]  /*1170*/  FFMA R36, R36, R52, R15 ;  /* 0x0000003424247223 */ /* 0x000fe2000000000f */
[-C--:B------:R-:W-:Y:S01]  /*1180*/  FFMA R9, R33, R49.reuse, R18 ;  /* 0x0000003121097223 */ /* 0x080fe20000000012 */
[----:B------:R-:W-:Y:S01]  /*1190*/  FFMA R11, R37, R49, R14 ;  /* 0x00000031250b7223 */ /* 0x000fe2000000000e */
[C---:B------:R-:W-:Y:S01]  /*11a0*/  FFMA R30, R42.reuse, R30, R29 ;  /* 0x0000001e2a1e7223 */ /* 0x040fe2000000001d */
[-C--:B------:R-:W-:Y:S01]  /*11b0*/  FFMA R33, R33, R53.reuse, R32 ;  /* 0x0000003521217223 */ /* 0x080fe20000000020 */
[----:B------:R-:W-:Y:S01]  /*11c0*/  FFMA R37, R37, R53, R36 ;  /* 0x0000003525257223 */ /* 0x000fe20000000024 */
[C---:B------:R-:W-:Y:S01]  /*11d0*/  FFMA R89, R27.reuse, R31, R22 ;  /* 0x0000001f1b597223 */ /* 0x040fe20000000016 */
[----:B------:R-:W-:Y:S01]  /*11e0*/  FFMA R46, R42, R46, R17 ;  /* 0x0000002e2a2e7223 */ /* 0x000fe20000000011 */
[-C--:B------:R-:W-:Y:S01]  /*11f0*/  FFMA R91, R27, R47.reuse, R20 ;  /* 0x0000002f1b5b7223 */ /* 0x080fe20000000014 */
[-C--:B------:R-:W-:Y:S01]  /*1200*/  FFMA R87, R35, R47.reuse, R8 ;  /* 0x0000002f23577223 */ /* 0x080fe20000000008 */
[----:B------:R-:W-:Y:S01]  /*1210*/  FFMA R83, R39, R47, R12 ;  /* 0x0000002f27537223 */ /* 0x000fe2000000000c */
[----:B------:R-:W-:Y:S01]  /*1220*/  FFMA R49, R41, R49, R10 ;  /* 0x0000003129317223 */ /* 0x000fe2000000000a */
[-C--:B------:R-:W-:Y:S01]  /*1230*/  FFMA R36, R34, R50.reuse, R9 ;  /* 0x0000003222247223 */ /* 0x080fe20000000009 */
[----:B------:R-:W-:Y:S01]  /*1240*/  FFMA R32, R38, R50, R11 ;  /* 0x0000003226207223 */ /* 0x000fe2000000000b */
[C---:B------:R-:W-:Y:S01]  /*1250*/  FFMA R81, R43.reuse, R31, R30 ;  /* 0x0000001f2b517223 */ /* 0x040fe2000000001e */
[----:B------:R-:W-:Y:S01]  /*1260*/  LDS.128 R8, [R71.X4+UR5+0x10] ;  /* 0x0000100547087984 */ /* 0x000fe20008004c00 */
[-C--:B------:R-:W-:Y:S01]  /*1270*/  FFMA R34, R34, R54.reuse, R33 ;  /* 0x0000003622227223 */ /* 0x080fe20000000021 */
[----:B------:R-:W-:Y:S01]  /*1280*/  FFMA R85, R43, R47, R46 ;  /* 0x0000002f2b557223 */ /* 0x000fe2000000002e */
[----:B------:R-:W-:Y:S01]  /*1290*/  FFMA R38, R38, R54, R37 ;  /* 0x0000003626267223 */ /* 0x000fe20000000025 */
[----:B------:R-:W1:Y:S01]  /*12a0*/  LDS.128 R12, [R78+0x110] ;  /* 0x000110004e0c7984 */ /* 0x000e620000000c00 */
[----:B------:R-:W-:Y:S01]  /*12b0*/  FFMA R50, R42, R50, R49 ;  /* 0x000000322a327223 */ /* 0x000fe20000000031 */
[C---:B------:R-:W-:Y:S01]  /*12c0*/  FFMA R37, R27.reuse, R51, R24 ;  /* 0x000000331b257223 */ /* 0x040fe20000000018 */
[----:B------:R-:W-:Y:S01]  /*12d0*/  FFMA R47, R27, R55, R26 ;  /* 0x000000371b2f7223 */ /* 0x000fe2000000001a */
[----:B------:R-:W2:Y:S01]  /*12e0*/  LDS.128 R16, [R78+0x210] ;  /* 0x000210004e107984 */ /* 0x000ea20000000c00 */
[-C--:B------:R-:W-:Y:S01]  /*12f0*/  FFMA R49, R35, R51.reuse, R36 ;  /* 0x0000003323317223 */ /* 0x080fe20000000024 */
[----:B------:R-:W-:Y:S01]  /*1300*/  FFMA R93, R39, R51, R32 ;  /* 0x00000033275d7223 */ /* 0x000fe20000000020 */
[-C--:B------:R-:W-:Y:S01]  /*1310*/  FFMA R27, R35, R55.reuse, R34 ;  /* 0x00000037231b7223 */ /* 0x080fe20000000022 */
[----:B------:R-:W3:Y:S01]  /*1320*/  LDS.128 R20, [R78+0x10] ;  /* 0x000010004e147984 */ /* 0x000ee20000000c00 */
[----:B------:R-:W-:Y:S01]  /*1330*/  FFMA R95, R39, R55, R38 ;  /* 0x00000037275f7223 */ /* 0x000fe20000000026 */
[----:B------:R-:W-:-:S02]  /*1340*/  FFMA R41, R41, R53, R40 ;  /* 0x0000003529297223 */ /* 0x000fc40000000028 */
[----:B------:R-:W4:Y:S02]  /*1350*/  LDS.128 R28, [R78+0x310] ;  /* 0x000310004e1c7984 */ /* 0x000f240000000c00 */
[----:B------:R-:W-:Y:S01]  /*1360*/  FFMA R42, R42, R54, R41 ;  /* 0x000000362a2a7223 */ /* 0x000fe20000000029 */
[C---:B------:R-:W-:Y:S01]  /*1370*/  FFMA R41, R43.reuse, R51, R50 ;  /* 0x000000332b297223 */ /* 0x040fe20000000032 */
[----:B------:R-:W4:Y:S02]  /*1380*/  LDS.128 R32, [R71.X4+UR5+0x110] ;  /* 0x0001100547207984 */ /* 0x000f240008004c00 */
[----:B------:R-:W-:Y:S01]  /*1390*/  FFMA R43, R43, R55, R42 ;  /* 0x000000372b2b7223 */ /* 0x000fe2000000002a */
[C---:B-1----:R-:W-:Y:S01]  /*13a0*/  FFMA R26, R8.reuse, R12, R91 ;  /* 0x0000000c081a7223 */ /* 0x042fe2000000005b */
[----:B--2---:R-:W-:-:S03]  /*13b0*/  FFMA R36, R8, R16, R37 ;  /* 0x0000001008247223 */ /* 0x004fc60000000025 */
[C---:B------:R-:W-:Y:S01]  /*13c0*/  FFMA R39, R9.reuse, R13, R26 ;  /* 0x0000000d09277223 */ /* 0x040fe2000000001a */
[C---:B---3--:R-:W-:Y:S01]  /*13d0*/  FFMA R24, R8.reuse, R20, R89 ;  /* 0x0000001408187223 */ /* 0x048fe20000000059 */
[C---:B------:R-:W-:Y:S01]  /*13e0*/  FFMA R37, R9.reuse, R17, R36 ;  /* 0x0000001109257223 */ /* 0x040fe20000000024 */
[----:B----4-:R-:W-:Y:S02]  /*13f0*/  FFMA R8, R8, R28, R47 ;  /* 0x0000001c08087223 */ /* 0x010fe4000000002f */
[C---:B------:R-:W-:Y:S01]  /*1400*/  FFMA R47, R9.reuse, R21, R24 ;  /* 0x00000015092f7223 */ /* 0x040fe20000000018 */
[C---:B------:R-:W-:Y:S01]  /*1410*/  FFMA R24, R10.reuse, R14, R39 ;  /* 0x0000000e0a187223 */ /* 0x040fe20000000027 */
[C---:B------:R-:W-:Y:S01]  /*1420*/  FFMA R26, R10.reuse, R18, R37 ;  /* 0x000000120a1a7223 */ /* 0x040fe20000000025 */
[----:B------:R-:W-:Y:S01]  /*1430*/  FFMA R9, R9, R29, R8 ;  /* 0x0000001d09097223 */ /* 0x000fe20000000008 */
        /* <DEDUP_REMOVED lines=9> */
[----:B------:R-:W1:Y:S01]  /*14d0*/  LDS.128 R8, [R71.X4+UR5+0x210] ;  /* 0x0002100547087984 */ /* 0x000e620008004c00 */
[----:B------:R-:W-:Y:S01]  /*14e0*/  FFMA R32, R32, R20, R25 ;  /* 0x0000001420207223 */ /* 0x000fe20000000019 */
[C---:B------:R-:W-:Y:S01]  /*14f0*/  FFMA R49, R33.reuse, R17, R26 ;  /* 0x0000001121317223 */ /* 0x040fe2000000001a */
[C---:B------:R-:W-:Y:S01]  /*1500*/  FFMA R55, R33.reuse, R13, R24 ;  /* 0x0000000d21377223 */ /* 0x040fe20000000018 */
[C---:B------:R-:W-:Y:S01]  /*1510*/  FFMA R39, R33.reuse, R29, R36 ;  /* 0x0000001d21277223 */ /* 0x040fe20000000024 */
[----:B------:R-:W2:Y:S01]  /*1520*/  LDS.128 R24, [R71.X4+UR5+0x310] ;  /* 0x0003100547187984 */ /* 0x000ea20008004c00 */
        /* <DEDUP_REMOVED lines=9> */
[C---:B-1----:R-:W-:Y:S01]  /*15c0*/  FFMA R36, R8.reuse, R28, R95 ;  /* 0x0000001c08247223 */ /* 0x042fe2000000005f */
        /* <DEDUP_REMOVED lines=9> */
[----:B------:R-:W-:Y:S01]  /*1660*/  FFMA R8, R10, R14, R45 ;  /* 0x0000000e0a087223 */ /* 0x000fe2000000002d */
[C---:B--2---:R-:W-:Y:S01]  /*1670*/  FFMA R28, R24.reuse, R28, R43 ;  /* 0x0000001c181c7223 */ /* 0x044fe2000000002b */
[C---:B------:R-:W-:Y:S01]  /*1680*/  FFMA R45, R11.reuse, R31, R34 ;  /* 0x0000001f0b2d7223 */ /* 0x040fe20000000022 */
[----:B------:R-:W-:Y:S01]  /*1690*/  FFMA R83, R11, R19, R32 ;  /* 0x000000130b537223 */ /* 0x000fe20000000020 */
[C---:B------:R-:W-:Y:S01]  /*16a0*/  FFMA R16, R24.reuse, R16, R41 ;  /* 0x0000001018107223 */ /* 0x040fe20000000029 */
[----:B------:R-:W-:Y:S01]  /*16b0*/  LDS.128 R32, [R78+0x120] ;  /* 0x000120004e207984 */ /* 0x000fe20000000c00 */
[C---:B------:R-:W-:Y:S01]  /*16c0*/  FFMA R12, R24.reuse, R12, R85 ;  /* 0x0000000c180c7223 */ /* 0x040fe20000000055 */
[----:B------:R-:W-:Y:S01]  /*16d0*/  FFMA R20, R24, R20, R81 ;  /* 0x0000001418147223 */ /* 0x000fe20000000051 */
[C---:B------:R-:W-:Y:S01]  /*16e0*/  FFMA R29, R25.reuse, R29, R28 ;  /* 0x0000001d191d7223 */ /* 0x040fe2000000001c */
[----:B------:R-:W1:Y:S01]  /*16f0*/  LDS.128 R40, [R71.X4+UR5+0x320] ;  /* 0x0003200547287984 */ /* 0x000e620008004c00 */
[C---:B------:R-:W-:Y:S01]  /*1700*/  FFMA R13, R25.reuse, R13, R12 ;  /* 0x0000000d190d7223 */ /* 0x040fe2000000000c */
[C---:B------:R-:W-:Y:S01]  /*1710*/  FFMA R17, R25.reuse, R17, R16 ;  /* 0x0000001119117223 */ /* 0x040fe20000000010 */
[----:B------:R-:W-:Y:S01]  /*1720*/  FFMA R21, R25, R21, R20 ;  /* 0x0000001519157223 */ /* 0x000fe20000000014 */
[----:B------:R-:W-:Y:S01]  /*1730*/  FFMA R10, R10, R22, R9 ;  /* 0x000000160a0a7223 */ /* 0x000fe20000000009 */
[C---:B------:R-:W-:Y:S01]  /*1740*/  FFMA R14, R26.reuse, R14, R13 ;  /* 0x0000000e1a0e7223 */ /* 0x040fe2000000000d */
[C---:B------:R-:W-:Y:S01]  /*1750*/  FFMA R30, R26.reuse, R30, R29 ;  /* 0x0000001e1a1e7223 */ /* 0x040fe2000000001d */
[C---:B------:R-:W-:Y:S01]  /*1760*/  FFMA R18, R26.reuse, R18, R17 ;  /* 0x000000121a127223 */ /* 0x040fe20000000011 */
[----:B------:R-:W-:Y:S01]  /*1770*/  FFMA R22, R26, R22, R21 ;  /* 0x000000161a167223 */ /* 0x000fe20000000015 */
[-C--:B------:R-:W-:Y:S01]  /*1780*/  FFMA R25, R27, R15.reuse, R14 ;  /* 0x0000000f1b197223 */ /* 0x080fe2000000000e */
[C---:B------:R-:W-:Y:S01]  /*1790*/  FFMA R89, R11.reuse, R15, R8 ;  /* 0x0000000f0b597223 */ /* 0x040fe20000000008 */
[----:B------:R-:W-:Y:S01]  /*17a0*/  FFMA R93, R11, R23, R10 ;  /* 0x000000170b5d7223 */ /* 0x000fe2000000000a */
[C---:B------:R-:W-:Y:S01]  /*17b0*/  FFMA R91, R27.reuse, R31, R30 ;  /* 0x0000001f1b5b7223 */ /* 0x040fe2000000001e */
[C---:B------:R-:W-:Y:S01]  /*17c0*/  FFMA R21, R27.reuse, R19, R18 ;  /* 0x000000131b157223 */ /* 0x040fe20000000012 */
[----:B------:R-:W2:Y:S01]  /*17d0*/  LDS.128 R28, [R78+0x20] ;  /* 0x000020004e1c7984 */ /* 0x000ea20000000c00 */
[----:B------:R-:W-:-:S03]  /*17e0*/  FFMA R23, R27, R23, R22 ;  /* 0x000000171b177223 */ /* 0x000fc60000000016 */
[----:B------:R-:W3:Y:S04]  /*17f0*/  LDS.128 R16, [R71.X4+UR5+0x20] ;  /* 0x0000200547107984 */ /* 0x000ee80008004c00 */
[----:B------:R-:W4:Y:S04]  /*1800*/  LDS.128 R12, [R71.X4+UR5+0x120] ;  /* 0x00012005470c7984 */ /* 0x000f280008004c00 */
[----:B------:R-:W4:Y:S01]  /*1810*/  LDS.128 R8, [R71.X4+UR5+0x220] ;  /* 0x0002200547087984 */ /* 0x000f220008004c00 */
[----:B-1----:R-:W-:-:S03]  /*1820*/  FFMA R54, R40, R32, R25 ;  /* 0x0000002028367223 */ /* 0x002fc60000000019 */
[----:B------:R-:W1:Y:S01]  /*1830*/  LDS.128 R24, [R78+0x220] ;  /* 0x000220004e187984 */ /* 0x000e620000000c00 */
[-C--:B--2---:R-:W-:Y:S01]  /*1840*/  FFMA R80, R40, R28.reuse, R23 ;  /* 0x0000001c28507223 */ /* 0x084fe20000000017 */
[C---:B---3--:R-:W-:Y:S01]  /*1850*/  FFMA R38, R16.reuse, R28, R51 ;  /* 0x0000001c10267223 */ /* 0x048fe20000000033 */
[----:B------:R-:W-:Y:S01]  /*1860*/  FFMA R36, R16, R32, R53 ;  /* 0x0000002010247223 */ /* 0x000fe20000000035 */
[C---:B----4-:R-:W-:Y:S01]  /*1870*/  FFMA R46, R12.reuse, R28, R87 ;  /* 0x0000001c0c2e7223 */ /* 0x050fe20000000057 */
[----:B------:R-:W-:Y:S01]  /*1880*/  FFMA R44, R12, R32, R55 ;  /* 0x000000200c2c7223 */ /* 0x000fe20000000037 */
[C---:B------:R-:W-:Y:S01]  /*1890*/  FFMA R52, R8.reuse, R28, R93 ;  /* 0x0000001c08347223 */ /* 0x040fe2000000005d */
[----:B------:R-:W-:Y:S01]  /*18a0*/  FFMA R50, R8, R32, R89 ;  /* 0x0000002008327223 */ /* 0x000fe20000000059 */
[-C--:B-1----:R-:W-:Y:S01]  /*18b0*/  FFMA R28, R16, R24.reuse, R47 ;  /* 0x00000018101c7223 */ /* 0x082fe2000000002f */
[-C--:B------:R-:W-:Y:S01]  /*18c0*/  FFMA R32, R12, R24.reuse, R49 ;  /* 0x000000180c207223 */ /* 0x080fe20000000031 */
[-C--:B------:R-:W-:Y:S01]  /*18d0*/  FFMA R48, R8, R24.reuse, R83 ;  /* 0x0000001808307223 */ /* 0x080fe20000000053 */
[----:B------:R-:W-:-:S02]  /*18e0*/  FFMA R24, R40, R24, R21 ;  /* 0x0000001828187223 */ /* 0x000fc40000000015 */
[----:B------:R-:W1:Y:S02]  /*18f0*/  LDS.128 R20, [R78+0x320] ;  /* 0x000320004e147984 */ /* 0x000e640000000c00 */
[-C--:B-1----:R-:W-:Y:S01]  /*1900*/  FFMA R16, R16, R20.reuse, R37 ;  /* 0x0000001410107223 */ /* 0x082fe20000000025 */
[-C--:B------:R-:W-:Y:S01]  /*1910*/  FFMA R12, R12, R20.reuse, R39 ;  /* 0x000000140c0c7223 */ /* 0x080fe20000000027 */
[----:B------:R-:W-:Y:S01]  /*1920*/  FFMA R8, R8, R20, R45 ;  /* 0x0000001408087223 */ /* 0x000fe2000000002d */
[-C--:B------:R-:W-:Y:S01]  /*1930*/  FFMA R37, R17, R29.reuse, R38 ;  /* 0x0000001d11257223 */ /* 0x080fe20000000026 */
[-C--:B------:R-:W-:Y:S01]  /*1940*/  FFMA R39, R13, R29.reuse, R46 ;  /* 0x0000001d0d277223 */ /* 0x080fe2000000002e */
        /* <DEDUP_REMOVED lines=25> */
[-C--:B------:R-:W-:Y:S01]  /*1ae0*/  FFMA R30, R10, R26.reuse, R33 ;  /* 0x0000001a0a1e7223 */ /* 0x080fe20000000021 */
[----:B------:R-:W-:Y:S01]  /*1af0*/  FFMA R26, R42, R26, R25 ;  /* 0x0000001a2a1a7223 */ /* 0x000fe20000000019 */
[-C--:B------:R-:W-:Y:S01]  /*1b00*/  FFMA R83, R15, R35.reuse, R36 ;  /* 0x000000230f537223 */ /* 0x080fe20000000024 */
[-C--:B------:R-:W-:Y:S01]  /*1b10*/  FFMA R53, R11, R35.reuse, R38 ;  /* 0x000000230b357223 */ /* 0x080fe20000000026 */
[----:B------:R-:W-:Y:S01]  /*1b20*/  FFMA R93, R43, R35, R34 ;  /* 0x000000232b5d7223 */ /* 0x000fe20000000022 */
[-C--:B------:R-:W-:Y:S01]  /*1b30*/  FFMA R89, R19, R27.reuse, R24 ;  /* 0x0000001b13597223 */ /* 0x080fe20000000018 */
[-C--:B------:R-:W-:Y:S01]  /*1b40*/  FFMA R85, R15, R27.reuse, R28 ;  /* 0x0000001b0f557223 */ /* 0x080fe2000000001c */
[-C--:B------:R-:W-:Y:S01]  /*1b50*/  FFMA R97, R11, R27.reuse, R30 ;  /* 0x0000001b0b617223 */ /* 0x080fe2000000001e */
[----:B------:R-:W-:Y:S01]  /*1b60*/  FFMA R99, R43, R27, R26 ;  /* 0x0000001b2b637223 */ /* 0x000fe2000000001a */
[----:B------:R-:W-:Y:S01]  /*1b70*/  LDS.128 R44, [R71.X4+UR5+0x30] ;  /* 0x00003005472c7984 */ /* 0x000fe20008004c00 */
[-C--:B------:R-:W-:Y:S01]  /*1b80*/  FFMA R9, R9, R21.reuse, R8 ;  /* 0x0000001509097223 */ /* 0x080fe20000000008 */
[-C--:B------:R-:W-:Y:S01]  /*1b90*/  FFMA R13, R13, R21.reuse, R12 ;  /* 0x000000150d0d7223 */ /* 0x080fe2000000000c */
[----:B------:R-:W-:Y:S01]  /*1ba0*/  FFMA R17, R17, R21, R16 ;  /* 0x0000001511117223 */ /* 0x000fe20000000010 */
[----:B------:R-:W1:Y:S01]  /*1bb0*/  LDS.128 R24, [R78+0x130] ;  /* 0x000130004e187984 */ /* 0x000e620000000c00 */
[-C--:B------:R-:W-:Y:S01]  /*1bc0*/  FFMA R10, R10, R22.reuse, R9 ;  /* 0x000000160a0a7223 */ /* 0x080fe20000000009 */
[----:B------:R-:W-:Y:S01]  /*1bd0*/  FFMA R14, R14, R22, R13 ;  /* 0x000000160e0e7223 */ /* 0x000fe2000000000d */
[----:B------:R-:W-:Y:S01]  /*1be0*/  FFMA R20, R40, R20, R91 ;  /* 0x0000001428147223 */ /* 0x000fe2000000005b */
[----:B------:R-:W2:Y:S01]  /*1bf0*/  LDS.128 R28, [R78+0x230] ;  /* 0x000230004e1c7984 */ /* 0x000ea20000000c00 */
[----:B------:R-:W-:Y:S01]  /*1c00*/  FFMA R13, R11, R23, R10 ;  /* 0x000000170b0d7223 */ /* 0x000fe2000000000a */
[-C--:B------:R-:W-:Y:S01]  /*1c10*/  FFMA R18, R18, R22.reuse, R17 ;  /* 0x0000001612127223 */ /* 0x080fe20000000011 */
[----:B------:R-:W-:Y:S01]  /*1c20*/  FFMA R21, R41, R21, R20 ;  /* 0x0000001529157223 */ /* 0x000fe20000000014 */
[----:B------:R-:W3:Y:S01]  /*1c30*/  LDS.128 R32, [R78+0x30] ;  /* 0x000030004e207984 */ /* 0x000ee20000000c00 */
[-C--:B------:R-:W-:Y:S01]  /*1c40*/  FFMA R15, R15, R23.reuse, R14 ;  /* 0x000000170f0f7223 */ /* 0x080fe2000000000e */
[-C--:B------:R-:W-:Y:S01]  /*1c50*/  FFMA R19, R19, R23.reuse, R18 ;  /* 0x0000001713137223 */ /* 0x080fe20000000012 */
[----:B------:R-:W-:Y:S01]  /*1c60*/  FFMA R22, R42, R22, R21 ;  /* 0x000000162a167223 */ /* 0x000fe20000000015 */
[----:B------:R-:W4:Y:S03]  /*1c70*/  LDS.128 R36, [R78+0x330] ;  /* 0x000330004e247984 */ /* 0x000f260000000c00 */
[----:B------:R-:W-:Y:S01]  /*1c80*/  FFMA R23, R43, R23, R22 ;  /* 0x000000172b177223 */ /* 0x000fe20000000016 */
[----:B------:R-:W4:Y:S04]  /*1c90*/  LDS.128 R8, [R71.X4+UR5+0x130] ;  /* 0x0001300547087984 */ /* 0x000f280008004c00 */
[----:B------:R-:W4:Y:S01]  /*1ca0*/  LDS.128 R40, [R71.X4+UR5+0x230] ;  /* 0x0002300547287984 */ /* 0x000f220008004c00 */
[C---:B-1----:R-:W-:Y:S01]  /*1cb0*/  FFMA R14, R44.reuse, R24, R87 ;  /* 0x000000182c0e7223 */ /* 0x042fe20000000057 */
[C---:B--2---:R-:W-:Y:S01]  /*1cc0*/  FFMA R16, R44.reuse, R28, R89 ;  /* 0x0000001c2c107223 */ /* 0x044fe20000000059 */
[----:B---3--:R-:W-:-:S03]  /*1cd0*/  FFMA R12, R44, R32, R55 ;  /* 0x000000202c0c7223 */ /* 0x008fc60000000037 */
[C---:B------:R-:W-:Y:S01]  /*1ce0*/  FFMA R17, R45.reuse, R29, R16 ;  /* 0x0000001d2d117223 */ /* 0x040fe20000000010 */
[----:B----4-:R-:W-:Y:S01]  /*1cf0*/  FFMA R44, R44, R36, R19 ;  /* 0x000000242c2c7223 */ /* 0x010fe20000000013 */
        /* <DEDUP_REMOVED lines=38> */
[----:B------:R-:W-:Y:S01]  /*1f60*/  LDS.128 R8, [R78+0x40] ;  /* 0x000040004e087984 */ /* 0x000fe20000000c00 */
[C---:B------:R-:W-:Y:S01]  /*1f70*/  FFMA R40, R42.reuse, R34, R13 ;  /* 0x000000222a287223 */ /* 0x040fe2000000000d */
[C---:B------:R-:W-:Y:S01]  /*1f80*/  FFMA R97, R43.reuse, R31, R54 ;  /* 0x0000001f2b617223 */ /* 0x040fe20000000036 */
[----:B------:R-:W-:Y:S01]  /*1f90*/  FFMA R42, R42, R38, R41 ;  /* 0x000000262a2a7223 */ /* 0x000fe20000000029 */
[----:B------:R-:W-:Y:S01]  /*1fa0*/  LDS.128 R12, [R78+0x240] ;  /* 0x000240004e0c7984 */ /* 0x000fe20000000c00 */
[----:B------:R-:W-:-:S03]  /*1fb0*/  FFMA R101, R43, R35, R40 ;  /* 0x000000232b657223 */ /* 0x000fc60000000028 */
[----:B------:R-:W-:Y:S01]  /*1fc0*/  LDS.128 R16, [R78+0x340] ;  /* 0x000340004e107984 */ /* 0x000fe20000000c00 */
[C---:B-1----:R-:W-:Y:S01]  /*1fd0*/  FFMA R32, R44.reuse, R32, R51 ;  /* 0x000000202c207223 */ /* 0x042fe20000000033 */
[C---:B------:R-:W-:Y:S02]  /*1fe0*/  FFMA R36, R44.reuse, R36, R23 ;  /* 0x000000242c247223 */ /* 0x040fe40000000017 */
[----:B------:R-:W1:Y:S01]  /*1ff0*/  LDS.128 R48, [R71.X4+UR5+0x40] ;  /* 0x0000400547307984 */ /* 0x000e620008004c00 */
[C---:B------:R-:W-:Y:S01]  /*2000*/  FFMA R24, R44.reuse, R24, R93 ;  /* 0x000000182c187223 */ /* 0x040fe2000000005d */
[----:B------:R-:W-:Y:S01]  /*2010*/  FFMA R28, R44, R28, R99 ;  /* 0x0000001c2c1c7223 */ /* 0x000fe20000000063 */
[C---:B------:R-:W-:Y:S01]  /*2020*/  FFMA R33, R45.reuse, R33, R32 ;  /* 0x000000212d217223 */ /* 0x040fe20000000020 */
[----:B------:R-:W2:Y:S01]  /*2030*/  LDS.128 R20, [R78+0x140] ;  /* 0x000140004e147984 */ /* 0x000ea20000000c00 */
[C---:B------:R-:W-:Y:S01]  /*2040*/  FFMA R25, R45.reuse, R25, R24 ;  /* 0x000000192d197223 */ /* 0x040fe20000000018 */
[C---:B------:R-:W-:Y:S01]  /*2050*/  FFMA R29, R45.reuse, R29, R28 ;  /* 0x0000001d2d1d7223 */ /* 0x040fe2000000001c */
        /* <DEDUP_REMOVED lines=8> */
[----:B------:R-:W3:Y:S01]  /*20e0*/  LDS.128 R24, [R71.X4+UR5+0x140] ;  /* 0x0001400547187984 */ /* 0x000ee20008004c00 */
[----:B------:R-:W-:Y:S01]  /*20f0*/  FFMA R99, R43, R39, R42 ;  /* 0x000000272b637223 */ /* 0x000fe2000000002a */
[C---:B------:R-:W-:Y:S01]  /*2100*/  FFMA R35, R47.reuse, R35, R34 ;  /* 0x000000232f237223 */ /* 0x040fe20000000022 */
[----:B------:R-:W-:Y:S01]  /*2110*/  FFMA R39, R47, R39, R38 ;  /* 0x000000272f277223 */ /* 0x000fe20000000026 */
[C---:B-1----:R-:W-:Y:S01]  /*2120*/  FFMA R28, R48.reuse, R8, R55 ;  /* 0x00000008301c7223 */ /* 0x042fe20000000037 */
[C---:B------:R-:W-:Y:S01]  /*2130*/  FFMA R32, R48.reuse, R12, R91 ;  /* 0x0000000c30207223 */ /* 0x040fe2000000005b */
[----:B--2---:R-:W-:-:S02]  /*2140*/  FFMA R30, R48, R20, R89 ;  /* 0x00000014301e7223 */ /* 0x004fc40000000059 */
[C---:B------:R-:W-:Y:S01]  /*2150*/  FFMA R41, R49.reuse, R9, R28 ;  /* 0x0000000931297223 */ /* 0x040fe2000000001c */
[C---:B------:R-:W-:Y:S01]  /*2160*/  FFMA R29, R49.reuse, R13, R32 ;  /* 0x0000000d311d7223 */ /* 0x040fe20000000020 */
[----:B------:R-:W-:Y:S01]  /*2170*/  FFMA R48, R48, R16, R95 ;  /* 0x0000001030307223 */ /* 0x000fe2000000005f */
[----:B------:R-:W-:Y:S01]  /*2180*/  FFMA R31, R49, R21, R30 ;  /* 0x00000015311f7223 */ /* 0x000fe2000000001e */
[C---:B------:R-:W-:Y:S01]  /*2190*/  FFMA R28, R50.reuse, R10, R41 ;  /* 0x0000000a321c7223 */ /* 0x040fe20000000029 */
[C---:B------:R-:W-:Y:S01]  /*21a0*/  FFMA R32, R50.reuse, R14, R29 ;  /* 0x0000000e32207223 */ /* 0x040fe2000000001d */
[----:B------:R-:W-:Y:S01]  /*21b0*/  LDS.128 R40, [R71.X4+UR5+0x340] ;  /* 0x0003400547287984 */ /* 0x000fe20008004c00 */
[----:B------:R-:W-:Y:S01]  /*21c0*/  FFMA R30, R50, R22, R31 ;  /* 0x00000016321e7223 */ /* 0x000fe2000000001f */
[----:B------:R-:W-:Y:S01]  /*21d0*/  FFMA R53, R51, R11, R28 ;  /* 0x0000000b33357223 */ /* 0x000fe2000000001c */
[----:B------:R-:W-:Y:S01]  /*21e0*/  FFMA R49, R49, R17, R48 ;  /* 0x0000001131317223 */ /* 0x000fe20000000030 */
[C---:B------:R-:W-:Y:S01]  /*21f0*/  FFMA R89, R51.reuse, R15, R32 ;  /* 0x0000000f33597223 */ /* 0x040fe20000000020 */
[C---:B------:R-:W-:Y:S01]  /*2200*/  FFMA R55, R51.reuse, R23, R30 ;  /* 0x0000001733377223 */ /* 0x040fe2000000001e */
[----:B---3--:R-:W-:Y:S01]  /*2210*/  FFMA R36, R24, R16, R85 ;  /* 0x0000001018247223 */ /* 0x008fe20000000055 */
[----:B------:R-:W1:Y:S01]  /*2220*/  LDS.128 R28, [R71.X4+UR5+0x240] ;  /* 0x00024005471c7984 */ /* 0x000e620008004c00 */
[----:B------:R-:W-:Y:S01]  /*2230*/  FFMA R50, R50, R18, R49 ;  /* 0x0000001232327223 */ /* 0x000fe20000000031 */
        /* <DEDUP_REMOVED lines=34> */
[----:B------:R-:W-:Y:S01]  /*2460*/  LDS.128 R44, [R71.X4+UR5+0x50] ;  /* 0x00005005472c7984 */ /* 0x000fe20008004c00 */
[C---:B------:R-:W-:Y:S01]  /*2470*/  FFMA R20, R40.reuse, R20, R37 ;  /* 0x0000001428147223 */ /* 0x040fe20000000025 */
[----:B------:R-:W-:Y:S01]  /*2480*/  FFMA R16, R40, R16, R39 ;  /* 0x0000001028107223 */ /* 0x000fe20000000027 */
[C---:B------:R-:W-:Y:S01]  /*2490*/  FFMA R13, R41.reuse, R13, R12 ;  /* 0x0000000d290d7223 */ /* 0x040fe2000000000c */
[----:B------:R-:W1:Y:S01]  /*24a0*/  LDS.128 R32, [R78+0x150] ;  /* 0x000150004e207984 */ /* 0x000e620000000c00 */
[C---:B------:R-:W-:Y:S01]  /*24b0*/  FFMA R9, R41.reuse, R9, R8 ;  /* 0x0000000929097223 */ /* 0x040fe20000000008 */
[C---:B------:R-:W-:Y:S01]  /*24c0*/  FFMA R21, R41.reuse, R21, R20 ;  /* 0x0000001529157223 */ /* 0x040fe20000000014 */
[C---:B------:R-:W-:Y:S01]  /*24d0*/  FFMA R14, R42.reuse, R14, R13 ;  /* 0x0000000e2a0e7223 */ /* 0x040fe2000000000d */
[----:B------:R-:W2:Y:S01]  /*24e0*/  LDS.128 R28, [R78+0x250] ;  /* 0x000250004e1c7984 */ /* 0x000ea20000000c00 */
[C---:B------:R-:W-:Y:S01]  /*24f0*/  FFMA R10, R42.reuse, R10, R9 ;  /* 0x0000000a2a0a7223 */ /* 0x040fe20000000009 */
[----:B------:R-:W-:Y:S01]  /*2500*/  FFMA R17, R41, R17, R16 ;  /* 0x0000001129117223 */ /* 0x000fe20000000010 */
[C---:B------:R-:W-:Y:S01]  /*2510*/  FFMA R9, R43.reuse, R15, R14 ;  /* 0x0000000f2b097223 */ /* 0x040fe2000000000e */
[----:B------:R-:W3:Y:S01]  /*2520*/  LDS.128 R36, [R78+0x50] ;  /* 0x000050004e247984 */ /* 0x000ee20000000c00 */
[C---:B------:R-:W-:Y:S01]  /*2530*/  FFMA R22, R42.reuse, R22, R21 ;  /* 0x000000162a167223 */ /* 0x040fe20000000015 */
[C---:B------:R-:W-:Y:S01]  /*2540*/  FFMA R11, R43.reuse, R11, R10 ;  /* 0x0000000b2b0b7223 */ /* 0x040fe2000000000a */
[----:B------:R-:W-:Y:S01]  /*2550*/  FFMA R18, R42, R18, R17 ;  /* 0x000000122a127223 */ /* 0x000fe20000000011 */
[----:B------:R-:W4:Y:S01]  /*2560*/  LDS.128 R24, [R78+0x350] ;  /* 0x000350004e187984 */ /* 0x000f220000000c00 */
[----:B------:R-:W-:-:S02]  /*2570*/  FFMA R17, R43, R23, R22 ;  /* 0x000000172b117223 */ /* 0x000fc40000000016 */
[----:B------:R-:W-:Y:S01]  /*2580*/  FFMA R19, R43, R19, R18 ;  /* 0x000000132b137223 */ /* 0x000fe20000000012 */
[----:B------:R-:W4:Y:S01]  /*2590*/  LDS.128 R12, [R71.X4+UR5+0x150] ;  /* 0x00015005470c7984 */ /* 0x000f220008004c00 */
[C---:B-1----:R-:W-:Y:S01]  /*25a0*/  FFMA R10, R44.reuse, R32, R55 ;  /* 0x000000202c0a7223 */ /* 0x042fe20000000037 */
[----:B--2---:R-:W-:-:S03]  /*25b0*/  FFMA R16, R44, R28, R89 ;  /* 0x0000001c2c107223 */ /* 0x004fc60000000059 */
[C---:B------:R-:W-:Y:S01]  /*25c0*/  FFMA R23, R45.reuse, R33, R10 ;  /* 0x000000212d177223 */ /* 0x040fe2000000000a */
[C---:B------:R-:W-:Y:S01]  /*25d0*/  FFMA R21, R45.reuse, R29, R16 ;  /* 0x0000001d2d157223 */ /* 0x040fe20000000010 */
[----:B---3--:R-:W-:Y:S02]  /*25e0*/  FFMA R8, R44, R36, R53 ;  /* 0x000000242c087223 */ /* 0x008fe40000000035 */
[C---:B------:R-:W-:Y:S01]  /*25f0*/  FFMA R10, R46.reuse, R34, R23 ;  /* 0x000000222e0a7223 */ /* 0x040fe20000000017 */
[----:B------:R-:W-:Y:S01]  /*2600*/  FFMA R16, R46, R30, R21 ;  /* 0x0000001e2e107223 */ /* 0x000fe20000000015 */
[----:B------:R-:W-:Y:S01]  /*2610*/  FFMA R41, R45, R37, R8 ;  /* 0x000000252d297223 */ /* 0x000fe20000000008 */
[----:B------:R-:W1:Y:S01]  /*2620*/  LDS.128 R20, [R71.X4+UR5+0x250] ;  /* 0x0002500547147984 */ /* 0x000e620008004c00 */
[----:B----4-:R-:W-:Y:S01]  /*2630*/  FFMA R44, R44, R24, R93 ;  /* 0x000000182c2c7223 */ /* 0x010fe2000000005d */
[C---:B------:R-:W-:Y:S01]  /*2640*/  FFMA R55, R47.reuse, R35, R10 ;  /* 0x000000232f377223 */ /* 0x040fe2000000000a */
[----:B------:R-:W-:Y:S01]  /*2650*/  FFMA R8, R46, R38, R41 ;  /* 0x000000262e087223 */ /* 0x000fe20000000029 */
[----:B------:R-:W-:Y:S01]  /*2660*/  FFMA R89, R47, R31, R16 ;  /* 0x0000001f2f597223 */ /* 0x000fe20000000010 */
[----:B------:R-:W2:Y:S01]  /*2670*/  LDS.128 R40, [R71.X4+UR5+0x350] ;  /* 0x0003500547287984 */ /* 0x000ea20008004c00 */
[----:B------:R-:W-:Y:S01]  /*2680*/  FFMA R45, R45, R25, R44 ;  /* 0x000000192d2d7223 */ /* 0x000fe2000000002c */
[----:B------:R-:W-:Y:S01]  /*2690*/  FFMA R53, R47, R39, R8 ;  /* 0x000000272f357223 */ /* 0x000fe20000000008 */
[C---:B------:R-:W-:Y:S01]  /*26a0*/  FFMA R16, R12.reuse, R24, R87 ;  /* 0x000000180c107223 */ /* 0x040fe20000000057 */
[----:B------:R-:W-:Y:S01]  /*26b0*/  FFMA R10, R12, R28, R83 ;  /* 0x0000001c0c0a7223 */ /* 0x000fe20000000053 */
[----:B------:R-:W-:Y:S01]  /*26c0*/  FFMA R46, R46, R26, R45 ;  /* 0x0000001a2e2e7223 */ /* 0x000fe2000000002d */
[C---:B------:R-:W-:Y:S01]  /*26d0*/  FFMA R8, R12.reuse, R32, R81 ;  /* 0x000000200c087223 */ /* 0x040fe20000000051 */
[----:B------:R-:W-:Y:S01]  /*26e0*/  FFMA R12, R12, R36, R85 ;  /* 0x000000240c0c7223 */ /* 0x000fe20000000055 */
[----:B------:R-:W-:Y:S01]  /*26f0*/  FFMA R45, R13, R25, R16 ;  /* 0x000000190d2d7223 */ /* 0x000fe20000000010 */
[----:B------:R-:W-:Y:S01]  /*2700*/  FFMA R93, R47, R27, R46 ;  /* 0x0000001b2f5d7223 */ /* 0x000fe2000000002e */
        /* <DEDUP_REMOVED lines=24> */
[----:B------:R-:W-:Y:S01]  /*2890*/  LDS.128 R44, [R71.X4+UR5+0x60] ;  /* 0x00006005472c7984 */ /* 0x000fe20008004c00 */
[C---:B------:R-:W-:Y:S01]  /*28a0*/  FFMA R32, R40.reuse, R32, R17 ;  /* 0x0000002028207223 */ /* 0x040fe20000000011 */
[----:B------:R-:W-:Y:S01]  /*28b0*/  FFMA R24, R40, R24, R19 ;  /* 0x0000001828187223 */ /* 0x000fe20000000013 */
[-C--:B------:R-:W-:Y:S01]  /*28c0*/  FFMA R22, R22, R26.reuse, R21 ;  /* 0x0000001a16167223 */ /* 0x080fe20000000015 */
[----:B------:R-:W1:Y:S01]  /*28d0*/  LDS.128 R12, [R78+0x160] ;  /* 0x000160004e0c7984 */ /* 0x000e620000000c00 */
[C---:B------:R-:W-:Y:S01]  /*28e0*/  FFMA R37, R41.reuse, R37, R36 ;  /* 0x0000002529257223 */ /* 0x040fe20000000024 */
[C---:B------:R-:W-:Y:S01]  /*28f0*/  FFMA R25, R41.reuse, R25, R24 ;  /* 0x0000001929197223 */ /* 0x040fe20000000018 */
[C---:B------:R-:W-:Y:S01]  /*2900*/  FFMA R33, R41.reuse, R33, R32 ;  /* 0x0000002129217223 */ /* 0x040fe20000000020 */
[----:B------:R-:W2:Y:S01]  /*2910*/  LDS.128 R8, [R78+0x60] ;  /* 0x000060004e087984 */ /* 0x000ea20000000c00 */
[----:B------:R-:W-:Y:S01]  /*2920*/  FFMA R29, R41, R29, R28 ;  /* 0x0000001d291d7223 */ /* 0x000fe2000000001c */
[C---:B------:R-:W-:Y:S01]  /*2930*/  FFMA R26, R42.reuse, R26, R25 ;  /* 0x0000001a2a1a7223 */ /* 0x040fe20000000019 */
[C---:B------:R-:W-:Y:S01]  /*2940*/  FFMA R38, R42.reuse, R38, R37 ;  /* 0x000000262a267223 */ /* 0x040fe20000000025 */
[----:B------:R-:W3:Y:S01]  /*2950*/  LDS.128 R16, [R78+0x260] ;  /* 0x000260004e107984 */ /* 0x000ee20000000c00 */
[C---:B------:R-:W-:Y:S01]  /*2960*/  FFMA R34, R42.reuse, R34, R33 ;  /* 0x000000222a227223 */ /* 0x040fe20000000021 */
[----:B------:R-:W-:Y:S01]  /*2970*/  FFMA R30, R42, R30, R29 ;  /* 0x0000001e2a1e7223 */ /* 0x000fe2000000001d */
[C---:B------:R-:W-:Y:S01]  /*2980*/  FFMA R91, R23.reuse, R27, R22 ;  /* 0x0000001b175b7223 */ /* 0x040fe20000000016 */
[----:B------:R-:W4:Y:S01]  /*2990*/  LDS.128 R48, [R78+0x360] ;  /* 0x000360004e307984 */ /* 0x000f220000000c00 */
[C---:B------:R-:W-:Y:S01]  /*29a0*/  FFMA R37, R23.reuse, R31, R54 ;  /* 0x0000001f17257223 */ /* 0x040fe20000000036 */
[C---:B------:R-:W-:Y:S01]  /*29b0*/  FFMA R33, R23.reuse, R35, R52 ;  /* 0x0000002317217223 */ /* 0x040fe20000000034 */
[----:B------:R-:W-:Y:S01]  /*29c0*/  FFMA R97, R23, R39, R20 ;  /* 0x0000002717617223 */ /* 0x000fe20000000014 */
[C---:B------:R-:W-:Y:S01]  /*29d0*/  FFMA R29, R43.reuse, R27, R26 ;  /* 0x0000001b2b1d7223 */ /* 0x040fe2000000001a */
[----:B------:R-:W4:Y:S01]  /*29e0*/  LDS.128 R20, [R71.X4+UR5+0x160] ;  /* 0x0001600547147984 */ /* 0x000f220008004c00 */
[C---:B------:R-:W-:Y:S01]  /*29f0*/  FFMA R31, R43.reuse, R31, R30 ;  /* 0x0000001f2b1f7223 */ /* 0x040fe2000000001e */
[C---:B------:R-:W-:Y:S01]  /*2a00*/  FFMA R35, R43.reuse, R35, R34 ;  /* 0x000000232b237223 */ /* 0x040fe20000000022 */
[----:B------:R-:W-:Y:S01]  /*2a10*/  FFMA R39, R43, R39, R38 ;  /* 0x000000272b277223 */ /* 0x000fe20000000026 */
[C---:B-1----:R-:W-:Y:S01]  /*2a20*/  FFMA R26, R44.reuse, R12, R55 ;  /* 0x0000000c2c1a7223 */ /* 0x042fe20000000037 */
[----:B--2---:R-:W-:-:S03]  /*2a30*/  FFMA R24, R44, R8, R53 ;  /* 0x000000082c187223 */ /* 0x004fc60000000035 */
[C---:B------:R-:W-:Y:S01]  /*2a40*/  FFMA R27, R45.reuse, R13, R26 ;  /* 0x0000000d2d1b7223 */ /* 0x040fe2000000001a */
[----:B---3--:R-:W-:Y:S01]  /*2a50*/  FFMA R28, R44, R16, R89 ;  /* 0x000000102c1c7223 */ /* 0x008fe20000000059 */
[C---:B------:R-:W-:Y:S02]  /*2a60*/  FFMA R41, R45.reuse, R9, R24 ;  /* 0x000000092d297223 */ /* 0x040fe40000000018 */
[----:B------:R-:W-:Y:S01]  /*2a70*/  FFMA R26, R46, R14, R27 ;  /* 0x0000000e2e1a7223 */ /* 0x000fe2000000001b */
[----:B----4-:R-:W-:Y:S01]  /*2a80*/  FFMA R44, R44, R48, R93 ;  /* 0x000000302c2c7223 */ /* 0x010fe2000000005d */
[----:B------:R-:W-:Y:S01]  /*2a90*/  FFMA R25, R45, R17, R28 ;  /* 0x000000112d197223 */ /* 0x000fe2000000001c */
[C---:B------:R-:W-:Y:S01]  /*2aa0*/  FFMA R24, R46.reuse, R10, R41 ;  /* 0x0000000a2e187223 */ /* 0x040fe20000000029 */
[----:B------:R-:W-:Y:S01]  /*2ab0*/  FFMA R53, R47, R15, R26 ;  /* 0x0000000f2f357223 */ /* 0x000fe2000000001a */
[----:B------:R-:W-:Y:S01]  /*2ac0*/  FFMA R45, R45, R49, R44 ;  /* 0x000000312d2d7223 */ /* 0x000fe2000000002c */
[----:B------:R-:W-:Y:S01]  /*2ad0*/  FFMA R28, R46, R18, R25 ;  /* 0x000000122e1c7223 */ /* 0x000fe20000000019 */
[----:B------:R-:W-:Y:S01]  /*2ae0*/  LDS.128 R40, [R71.X4+UR5+0x360] ;  /* 0x0003600547287984 */ /* 0x000fe20008004c00 */
[----:B------:R-:W-:Y:S01]  /*2af0*/  FFMA R32, R20, R48, R85 ;  /* 0x0000003014207223 */ /* 0x000fe20000000055 */
[----:B------:R-:W-:Y:S01]  /*2b00*/  FFMA R46, R46, R50, R45 ;  /* 0x000000322e2e7223 */ /* 0x000fe2000000002d */
[C---:B------:R-:W-:Y:S01]  /*2b10*/  FFMA R45, R47.reuse, R11, R24 ;  /* 0x0000000b2f2d7223 */ /* 0x040fe20000000018 */
[----:B------:R-:W-:Y:S01]  /*2b20*/  FFMA R55, R47, R19, R28 ;  /* 0x000000132f377223 */ /* 0x000fe2000000001c */
[----:B------:R-:W1:Y:S01]  /*2b30*/  LDS.128 R24, [R71.X4+UR5+0x260] ;  /* 0x0002600547187984 */ /* 0x000e620008004c00 */
        /* <DEDUP_REMOVED lines=32> */
[----:B------:R-:W-:Y:S01]  /*2d40*/  FFMA R13, R41, R13, R12 ;  /* 0x0000000d290d7223 */ /* 0x000fe2000000000c */
[----:B------:R-:W-:Y:S01]  /*2d50*/  LDS.128 R36, [R71.X4+UR5+0x70] ;  /* 0x0000700547247984 */ /* 0x000fe20008004c00 */
[C---:B------:R-:W-:Y:S01]  /*2d60*/  FFMA R89, R27.reuse, R51, R24 ;  /* 0x000000331b597223 */ /* 0x040fe20000000018 */
[C---:B------:R-:W-:Y:S01]  /*2d70*/  FFMA R87, R27.reuse, R19, R22 ;  /* 0x000000131b577223 */ /* 0x040fe20000000016 */
[C---:B------:R-:W-:Y:S01]  /*2d80*/  FFMA R85, R27.reuse, R15, R20 ;  /* 0x0000000f1b557223 */ /* 0x040fe20000000014 */
[----:B------:R-:W1:Y:S01]  /*2d90*/  LDS.128 R28, [R78+0x170] ;  /* 0x000170004e1c7984 */ /* 0x000e620000000c00 */
[----:B------:R-:W-:Y:S01]  /*2da0*/  FFMA R91, R27, R11, R26 ;  /* 0x0000000b1b5b7223 */ /* 0x000fe2000000001a */
[C---:B------:R-:W-:Y:S01]  /*2db0*/  FFMA R9, R41.reuse, R9, R8 ;  /* 0x0000000929097223 */ /* 0x040fe20000000008 */
[C---:B------:R-:W-:Y:S01]  /*2dc0*/  FFMA R14, R42.reuse, R14, R13 ;  /* 0x0000000e2a0e7223 */ /* 0x040fe2000000000d */
[----:B------:R-:W2:Y:S01]  /*2dd0*/  LDS.128 R32, [R78+0x70] ;  /* 0x000070004e207984 */ /* 0x000ea20000000c00 */
[----:B------:R-:W-:Y:S01]  /*2de0*/  FFMA R49, R41, R49, R48 ;  /* 0x0000003129317223 */ /* 0x000fe20000000030 */
[C---:B------:R-:W-:Y:S01]  /*2df0*/  FFMA R10, R42.reuse, R10, R9 ;  /* 0x0000000a2a0a7223 */ /* 0x040fe20000000009 */
[----:B------:R-:W-:Y:S01]  /*2e00*/  FFMA R9, R43, R15, R14 ;  /* 0x0000000f2b097223 */ /* 0x000fe2000000000e */
[----:B------:R-:W3:Y:S01]  /*2e10*/  LDS.128 R24, [R78+0x270] ;  /* 0x000270004e187984 */ /* 0x000ee20000000c00 */
[----:B------:R-:W-:Y:S01]  /*2e20*/  FFMA R17, R41, R17, R16 ;  /* 0x0000001129117223 */ /* 0x000fe20000000010 */
[C---:B------:R-:W-:Y:S01]  /*2e30*/  FFMA R50, R42.reuse, R50, R49 ;  /* 0x000000322a327223 */ /* 0x040fe20000000031 */
[C---:B------:R-:W-:Y:S01]  /*2e40*/  FFMA R11, R43.reuse, R11, R10 ;  /* 0x0000000b2b0b7223 */ /* 0x040fe2000000000a */
[----:B------:R-:W4:Y:S01]  /*2e50*/  LDS.128 R20, [R78+0x370] ;  /* 0x000370004e147984 */ /* 0x000f220000000c00 */
[----:B------:R-:W-:Y:S01]  /*2e60*/  FFMA R18, R42, R18, R17 ;  /* 0x000000122a127223 */ /* 0x000fe20000000011 */
[----:B------:R-:W-:-:S02]  /*2e70*/  FFMA R51, R43, R51, R50 ;  /* 0x000000332b337223 */ /* 0x000fc40000000032 */
[----:B------:R-:W4:Y:S01]  /*2e80*/  LDS.128 R12, [R71.X4+UR5+0x170] ;  /* 0x00017005470c7984 */ /* 0x000f220008004c00 */
        /* <DEDUP_REMOVED lines=24> */
[----:B------:R-:W2:Y:S01]  /*3010*/  LDS.128 R44, [R71.X4+UR5+0x370] ;  /* 0x00037005472c7984 */ /* 0x000ea20008004c00 */
        /* <DEDUP_REMOVED lines=9> */
[----:B------:R-:W-:-:S02]  /*30b0*/  FFMA R99, R39, R23, R38 ;  /* 0x0000001727637223 */ /* 0x000fc40000000026 */
[----:B------:R-:W-:Y:S01]  /*30c0*/  LDS.128 R36, [R78+0x280] ;  /* 0x000280004e247984 */ /* 0x000fe20000000c00 */
        /* <DEDUP_REMOVED lines=11> */
[----:B------:R-:W-:Y:S01]  /*3180*/  LDS.128 R12, [R78+0x180] ;  /* 0x000180004e0c7984 */ /* 0x000fe20000000c00 */
[----:B------:R-:W-:Y:S01]  /*3190*/  FFMA R42, R42, R22, R41 ;  /* 0x000000162a2a7223 */ /* 0x000fe20000000029 */
[C---:B--2---:R-:W-:Y:S01]  /*31a0*/  FFMA R32, R44.reuse, R32, R11 ;  /* 0x000000202c207223 */ /* 0x044fe2000000000b */
[C---:B------:R-:W-:Y:S01]  /*31b0*/  FFMA R28, R44.reuse, R28, R9 ;  /* 0x0000001c2c1c7223 */ /* 0x040fe20000000009 */
[C---:B------:R-:W-:Y:S01]  /*31c0*/  FFMA R20, R44.reuse, R20, R51 ;  /* 0x000000142c147223 */ /* 0x040fe20000000033 */
[----:B------:R-:W-:Y:S01]  /*31d0*/  LDS.128 R8, [R78+0x80] ;  /* 0x000080004e087984 */ /* 0x000fe20000000c00 */
[----:B------:R-:W-:Y:S01]  /*31e0*/  FFMA R24, R44, R24, R19 ;  /* 0x000000182c187223 */ /* 0x000fe20000000013 */
[C---:B------:R-:W-:Y:S01]  /*31f0*/  FFMA R33, R45.reuse, R33, R32 ;  /* 0x000000212d217223 */ /* 0x040fe20000000020 */
[C---:B------:R-:W-:Y:S01]  /*3200*/  FFMA R21, R45.reuse, R21, R20 ;  /* 0x000000152d157223 */ /* 0x040fe20000000014 */
        /* <DEDUP_REMOVED lines=8> */
[-C--:B------:R-:W-:Y:S01]  /*3290*/  FFMA R101, R43, R23.reuse, R42 ;  /* 0x000000172b657223 */ /* 0x080fe2000000002a */
[C---:B------:R-:W-:Y:S01]  /*32a0*/  FFMA R29, R47.reuse, R23, R22 ;  /* 0x000000172f1d7223 */ /* 0x040fe20000000016 */
[-C--:B------:R-:W-:Y:S01]  /*32b0*/  FFMA R33, R47, R27.reuse, R26 ;  /* 0x0000001b2f217223 */ /* 0x080fe2000000001a */
[----:B------:R-:W3:Y:S01]  /*32c0*/  LDS.128 R20, [R71.X4+UR5+0x180] ;  /* 0x0001800547147984 */ /* 0x000ee20008004c00 */
[C---:B------:R-:W-:Y:S01]  /*32d0*/  FFMA R85, R43.reuse, R27, R54 ;  /* 0x0000001b2b557223 */ /* 0x040fe20000000036 */
[C---:B------:R-:W-:Y:S01]  /*32e0*/  FFMA R45, R43.reuse, R31, R52 ;  /* 0x0000001f2b2d7223 */ /* 0x040fe20000000034 */
[----:B------:R-:W-:Y:S01]  /*32f0*/  FFMA R103, R43, R35, R40 ;  /* 0x000000232b677223 */ /* 0x000fe20000000028 */
[C---:B------:R-:W-:Y:S01]  /*3300*/  FFMA R31, R47.reuse, R31, R30 ;  /* 0x0000001f2f1f7223 */ /* 0x040fe2000000001e */
[----:B------:R-:W-:Y:S01]  /*3310*/  FFMA R35, R47, R35, R34 ;  /* 0x000000232f237223 */ /* 0x000fe20000000022 */
[C---:B-1----:R-:W-:Y:S01]  /*3320*/  FFMA R26, R48.reuse, R12, R95 ;  /* 0x0000000c301a7223 */ /* 0x042fe2000000005f */
[C---:B------:R-:W-:Y:S01]  /*3330*/  FFMA R24, R48.reuse, R8, R93 ;  /* 0x0000000830187223 */ /* 0x040fe2000000005d */
[----:B------:R-:W-:-:S02]  /*3340*/  FFMA R28, R48, R36, R97 ;  /* 0x00000024301c7223 */ /* 0x000fc40000000061 */
[C---:B------:R-:W-:Y:S01]  /*3350*/  FFMA R27, R49.reuse, R13, R26 ;  /* 0x0000000d311b7223 */ /* 0x040fe2000000001a */
[C---:B------:R-:W-:Y:S01]  /*3360*/  FFMA R41, R49.reuse, R9, R24 ;  /* 0x0000000931297223 */ /* 0x040fe20000000018 */
[----:B------:R-:W-:Y:S01]  /*3370*/  FFMA R25, R49, R37, R28 ;  /* 0x0000002531197223 */ /* 0x000fe2000000001c */
[----:B--2---:R-:W-:Y:S01]  /*3380*/  FFMA R48, R48, R16, R99 ;  /* 0x0000001030307223 */ /* 0x004fe20000000063 */
[C---:B------:R-:W-:Y:S01]  /*3390*/  FFMA R26, R50.reuse, R14, R27 ;  /* 0x0000000e321a7223 */ /* 0x040fe2000000001b */
[C---:B------:R-:W-:Y:S01]  /*33a0*/  FFMA R24, R50.reuse, R10, R41 ;  /* 0x0000000a32187223 */ /* 0x040fe20000000029 */
[----:B------:R-:W-:Y:S01]  /*33b0*/  FFMA R28, R50, R38, R25 ;  /* 0x00000026321c7223 */ /* 0x000fe20000000019 */
[----:B------:R-:W-:Y:S01]  /*33c0*/  LDS.128 R40, [R71.X4+UR5+0x380] ;  /* 0x0003800547287984 */ /* 0x000fe20008004c00 */
[C---:B------:R-:W-:Y:S01]  /*33d0*/  FFMA R91, R51.reuse, R15, R26 ;  /* 0x0000000f335b7223 */ /* 0x040fe2000000001a */
[----:B------:R-:W-:Y:S01]  /*33e0*/  FFMA R89, R51, R11, R24 ;  /* 0x0000000b33597223 */ /* 0x000fe20000000018 */
[----:B------:R-:W-:Y:S01]  /*33f0*/  FFMA R49, R49, R17, R48 ;  /* 0x0000001131317223 */ /* 0x000fe20000000030 */
[----:B------:R-:W1:Y:S01]  /*3400*/  LDS.128 R24, [R71.X4+UR5+0x280] ;  /* 0x0002800547187984 */ /* 0x000e620008004c00 */
[C---:B------:R-:W-:Y:S01]  /*3410*/  FFMA R93, R51.reuse, R39, R28 ;  /* 0x00000027335d7223 */ /* 0x040fe2000000001c */
[----:B---3--:R-:W-:Y:S01]  /*3420*/  FFMA R32, R20, R16, R81 ;  /* 0x0000001014207223 */ /* 0x008fe20000000051 */
        /* <DEDUP_REMOVED lines=37> */
[----:B------:R-:W-:Y:S01]  /*3680*/  LDS.128 R44, [R71.X4+UR5+0x90] ;  /* 0x00009005472c7984 */ /* 0x000fe20008004c00 */
[C---:B------:R-:W-:Y:S01]  /*3690*/  FFMA R9, R41.reuse, R9, R8 ;  /* 0x0000000929097223 */ /* 0x040fe20000000008 */
[C---:B------:R-:W-:Y:S01]  /*36a0*/  FFMA R13, R41.reuse, R13, R12 ;  /* 0x0000000d290d7223 */ /* 0x040fe2000000000c */
[C---:B------:R-:W-:Y:S01]  /*36b0*/  FFMA R37, R41.reuse, R37, R36 ;  /* 0x0000002529257223 */ /* 0x040fe20000000024 */
[----:B------:R-:W1:Y:S01]  /*36c0*/  LDS.128 R20, [R78+0x190] ;  /* 0x000190004e147984 */ /* 0x000e620000000c00 */
[C---:B------:R-:W-:Y:S01]  /*36d0*/  FFMA R10, R42.reuse, R10, R9 ;  /* 0x0000000a2a0a7223 */ /* 0x040fe20000000009 */
[C---:B------:R-:W-:Y:S01]  /*36e0*/  FFMA R14, R42.reuse, R14, R13 ;  /* 0x0000000e2a0e7223 */ /* 0x040fe2000000000d */
[----:B------:R-:W-:Y:S01]  /*36f0*/  FFMA R17, R41, R17, R16 ;  /* 0x0000001129117223 */ /* 0x000fe20000000010 */
[----:B------:R-:W2:Y:S01]  /*3700*/  LDS.128 R24, [R78+0x290] ;  /* 0x000290004e187984 */ /* 0x000ea20000000c00 */
[C---:B------:R-:W-:Y:S01]  /*3710*/  FFMA R11, R43.reuse, R11, R10 ;  /* 0x0000000b2b0b7223 */ /* 0x040fe2000000000a */
[----:B------:R-:W-:Y:S01]  /*3720*/  FFMA R9, R43, R15, R14 ;  /* 0x0000000f2b097223 */ /* 0x000fe2000000000e */
[C---:B------:R-:W-:Y:S01]  /*3730*/  FFMA R38, R42.reuse, R38, R37 ;  /* 0x000000262a267223 */ /* 0x040fe20000000025 */
[----:B------:R-:W3:Y:S01]  /*3740*/  LDS.128 R32, [R78+0x90] ;  /* 0x000090004e207984 */ /* 0x000ee20000000c00 */
[----:B------:R-:W-:-:S02]  /*3750*/  FFMA R18, R42, R18, R17 ;  /* 0x000000122a127223 */ /* 0x000fc40000000011 */
[C---:B------:R-:W-:Y:S01]  /*3760*/  FFMA R39, R43.reuse, R39, R38 ;  /* 0x000000272b277223 */ /* 0x040fe20000000026 */
[----:B------:R-:W4:Y:S01]  /*3770*/  LDS.128 R28, [R78+0x390] ;  /* 0x000390004e1c7984 */ /* 0x000f220000000c00 */
[----:B------:R-:W-:-:S03]  /*3780*/  FFMA R19, R43, R19, R18 ;  /* 0x000000132b137223 */ /* 0x000fc60000000012 */
[----:B------:R-:W4:Y:S01]  /*3790*/  LDS.128 R12, [R71.X4+UR5+0x190] ;  /* 0x00019005470c7984 */ /* 0x000f220008004c00 */
        /* <DEDUP_REMOVED lines=11> */
[C---:B------:R-:W-:Y:S01]  /*3850*/  FFMA R8, R46.reuse, R34, R41 ;  /* 0x000000222e087223 */ /* 0x040fe20000000029 */
[C---:B------:R-:W-:Y:S01]  /*3860*/  FFMA R93, R47.reuse, R27, R16 ;  /* 0x0000001b2f5d7223 */ /* 0x040fe20000000010 */
[----:B------:R-:W1:Y:S01]  /*3870*/  LDS.128 R40, [R71.X4+UR5+0x290] ;  /* 0x0002900547287984 */ /* 0x000e620008004c00 */
[----:B------:R-:W-:Y:S01]  /*3880*/  FFMA R46, R46, R30, R45 ;  /* 0x0000001e2e2e7223 */ /* 0x000fe2000000002d */
[C---:B------:R-:W-:Y:S01]  /*3890*/  FFMA R89, R47.reuse, R35, R8 ;  /* 0x000000232f597223 */ /* 0x040fe20000000008 */
[C---:B------:R-:W-:Y:S01]  /*38a0*/  FFMA R10, R12.reuse, R24, R81 ;  /* 0x000000180c0a7223 */ /* 0x040fe20000000051 */
[C---:B------:R-:W-:Y:S01]  /*38b0*/  FFMA R8, R12.reuse, R20, R55 ;  /* 0x000000140c087223 */ /* 0x040fe20000000037 */
[----:B------:R-:W-:Y:S01]  /*38c0*/  FFMA R95, R47, R31, R46 ;  /* 0x0000001f2f5f7223 */ /* 0x000fe2000000002e */
[C---:B------:R-:W-:Y:S01]  /*38d0*/  FFMA R16, R12.reuse, R28, R87 ;  /* 0x0000001c0c107223 */ /* 0x040fe20000000057 */
[----:B------:R-:W2:Y:S01]  /*38e0*/  LDS.128 R44, [R71.X4+UR5+0x390] ;  /* 0x00039005472c7984 */ /* 0x000ea20008004c00 */
        /* <DEDUP_REMOVED lines=11> */
[----:B------:R-:W-:-:S03]  /*39a0*/  FFMA R83, R15, R31, R12 ;  /* 0x0000001f0f537223 */ /* 0x000fc6000000000c */
[----:B------:R-:W-:Y:S01]  /*39b0*/  FFMA R87, R15, R35, R14 ;  /* 0x000000230f577223 */ /* 0x000fe2000000000e */
[C---:B-1----:R-:W-:Y:S01]  /*39c0*/  FFMA R8, R40.reuse, R32, R85 ;  /* 0x0000002028087223 */ /* 0x042fe20000000055 */
[C---:B------:R-:W-:Y:S01]  /*39d0*/  FFMA R10, R40.reuse, R20, R49 ;  /* 0x00000014280a7223 */ /* 0x040fe20000000031 */
[C---:B------:R-:W-:Y:S01]  /*39e0*/  FFMA R12, R40.reuse, R24, R51 ;  /* 0x00000018280c7223 */ /* 0x040fe20000000033 */
[----:B------:R-:W-:Y:S01]  /*39f0*/  FFMA R40, R40, R28, R53 ;  /* 0x0000001c28287223 */ /* 0x000fe20000000035 */
[C---:B------:R-:W-:Y:S01]  /*3a00*/  FFMA R17, R41.reuse, R33, R8 ;  /* 0x0000002129117223 */ /* 0x040fe20000000008 */
[C---:B------:R-:W-:Y:S01]  /*3a10*/  FFMA R15, R41.reuse, R21, R10 ;  /* 0x00000015290f7223 */ /* 0x040fe2000000000a */
[----:B------:R-:W-:Y:S01]  /*3a20*/  LDS.128 R48, [R71.X4+UR5+0xa0] ;  /* 0x0000a00547307984 */ /* 0x000fe20008004c00 */
[C---:B--2---:R-:W-:Y:S01]  /*3a30*/  FFMA R32, R44.reuse, R32, R11 ;  /* 0x000000202c207223 */ /* 0x044fe2000000000b */
[C---:B------:R-:W-:Y:S01]  /*3a40*/  FFMA R20, R44.reuse, R20, R9 ;  /* 0x000000142c147223 */ /* 0x040fe20000000009 */
[C---:B------:R-:W-:Y:S01]  /*3a50*/  FFMA R24, R44.reuse, R24, R39 ;  /* 0x000000182c187223 */ /* 0x040fe20000000027 */
[----:B------:R-:W1:Y:S01]  /*3a60*/  LDS.128 R8, [R78+0xa0] ;  /* 0x0000a0004e087984 */ /* 0x000e620000000c00 */
[----:B------:R-:W-:Y:S01]  /*3a70*/  FFMA R13, R41, R25, R12 ;  /* 0x00000019290d7223 */ /* 0x000fe2000000000c */
[----:B------:R-:W-:Y:S01]  /*3a80*/  FFMA R28, R44, R28, R19 ;  /* 0x0000001c2c1c7223 */ /* 0x000fe20000000013 */
[C---:B------:R-:W-:Y:S01]  /*3a90*/  FFMA R21, R45.reuse, R21, R20 ;  /* 0x000000152d157223 */ /* 0x040fe20000000014 */
[----:B------:R-:W2:Y:S01]  /*3aa0*/  LDS.128 R36, [R78+0x1a0] ;  /* 0x0001a0004e247984 */ /* 0x000ea20000000c00 */
[----:B------:R-:W-:Y:S01]  /*3ab0*/  FFMA R25, R45, R25, R24 ;  /* 0x000000192d197223 */ /* 0x000fe20000000018 */
[----:B------:R-:W-:Y:S01]  /*3ac0*/  FFMA R41, R41, R29, R40 ;  /* 0x0000001d29297223 */ /* 0x000fe20000000028 */
[C---:B------:R-:W-:Y:S01]  /*3ad0*/  FFMA R52, R42.reuse, R22, R15 ;  /* 0x000000162a347223 */ /* 0x040fe2000000000f */
[----:B------:R-:W-:Y:S01]  /*3ae0*/  FFMA R40, R42, R26, R13 ;  /* 0x0000001a2a287223 */ /* 0x000fe2000000000d */
[C---:B------:R-:W-:Y:S01]  /*3af0*/  FFMA R33, R45.reuse, R33, R32 ;  /* 0x000000212d217223 */ /* 0x040fe20000000020 */
[----:B------:R-:W-:Y:S01]  /*3b00*/  FFMA R29, R45, R29, R28 ;  /* 0x0000001d2d1d7223 */ /* 0x000fe2000000001c */
[C---:B------:R-:W-:Y:S01]  /*3b10*/  FFMA R22, R46.reuse, R22, R21 ;  /* 0x000000162e167223 */ /* 0x040fe20000000015 */
[----:B------:R-:W-:Y:S01]  /*3b20*/  FFMA R26, R46, R26, R25 ;  /* 0x0000001a2e1a7223 */ /* 0x000fe20000000019 */
[----:B------:R-:W3:Y:S01]  /*3b30*/  LDS.128 R12, [R78+0x2a0] ;  /* 0x0002a0004e0c7984 */ /* 0x000ee20000000c00 */
[C---:B------:R-:W-:Y:S01]  /*3b40*/  FFMA R54, R42.reuse, R34, R17 ;  /* 0x000000222a367223 */ /* 0x040fe20000000011 */
[----:B------:R-:W-:Y:S01]  /*3b50*/  FFMA R42, R42, R30, R41 ;  /* 0x0000001e2a2a7223 */ /* 0x000fe20000000029 */
[C---:B------:R-:W-:Y:S01]  /*3b60*/  FFMA R34, R46.reuse, R34, R33 ;  /* 0x000000222e227223 */ /* 0x040fe20000000021 */
[----:B------:R-:W-:Y:S01]  /*3b70*/  FFMA R30, R46, R30, R29 ;  /* 0x0000001e2e1e7223 */ /* 0x000fe2000000001d */
[----:B------:R-:W-:Y:S01]  /*3b80*/  FFMA R53, R43, R23, R52 ;  /* 0x000000172b357223 */ /* 0x000fe20000000034 */
[C---:B------:R-:W-:Y:S01]  /*3b90*/  FFMA R29, R47.reuse, R27, R26 ;  /* 0x0000001b2f1d7223 */ /* 0x040fe2000000001a */
[----:B------:R-:W-:Y:S01]  /*3ba0*/  FFMA R33, R47, R23, R22 ;  /* 0x000000172f217223 */ /* 0x000fe20000000016 */
[----:B------:R-:W4:Y:S01]  /*3bb0*/  LDS.128 R16, [R78+0x3a0] ;  /* 0x0003a0004e107984 */ /* 0x000f220000000c00 */
[C---:B------:R-:W-:Y:S01]  /*3bc0*/  FFMA R45, R43.reuse, R27, R40 ;  /* 0x0000001b2b2d7223 */ /* 0x040fe20000000028 */
[C---:B------:R-:W-:Y:S01]  /*3bd0*/  FFMA R41, R43.reuse, R31, R42 ;  /* 0x0000001f2b297223 */ /* 0x040fe2000000002a */
[----:B------:R-:W-:Y:S01]  /*3be0*/  FFMA R43, R43, R35, R54 ;  /* 0x000000232b2b7223 */ /* 0x000fe20000000036 */
[----:B------:R-:W4:Y:S01]  /*3bf0*/  LDS.128 R20, [R71.X4+UR5+0x1a0] ;  /* 0x0001a00547147984 */ /* 0x000f220008004c00 */
[C---:B------:R-:W-:Y:S01]  /*3c00*/  FFMA R31, R47.reuse, R31, R30 ;  /* 0x0000001f2f1f7223 */ /* 0x040fe2000000001e */
[----:B------:R-:W-:Y:S01]  /*3c10*/  FFMA R35, R47, R35, R34 ;  /* 0x000000232f237223 */ /* 0x000fe20000000022 */
[C---:B-1----:R-:W-:Y:S01]  /*3c20*/  FFMA R24, R48.reuse, R8, R89 ;  /* 0x0000000830187223 */ /* 0x042fe20000000059 */
[----:B--2---:R-:W-:-:S03]  /*3c30*/  FFMA R26, R48, R36, R91 ;  /* 0x00000024301a7223 */ /* 0x004fc6000000005b */
[C---:B------:R-:W-:Y:S01]  /*3c40*/  FFMA R85, R49.reuse, R9, R24 ;  /* 0x0000000931557223 */ /* 0x040fe20000000018 */
[----:B------:R-:W-:Y:S02]  /*3c50*/  FFMA R89, R49, R37, R26 ;  /* 0x0000002531597223 */ /* 0x000fe4000000001a */
[----:B------:R-:W1:Y:S01]  /*3c60*/  LDS.128 R24, [R71.X4+UR5+0x2a0] ;  /* 0x0002a00547187984 */ /* 0x000e620008004c00 */
[----:B---3--:R-:W-:-:S04]  /*3c70*/  FFMA R28, R48, R12, R93 ;  /* 0x0000000c301c7223 */ /* 0x008fc8000000005d */
[----:B------:R-:W-:Y:S01]  /*3c80*/  FFMA R47, R49, R13, R28 ;  /* 0x0000000d312f7223 */ /* 0x000fe2000000001c */
[-C--:B----4-:R-:W-:Y:S01]  /*3c90*/  FFMA R48, R48, R16.reuse, R95 ;  /* 0x0000001030307223 */ /* 0x090fe2000000005f */
        /* <DEDUP_REMOVED lines=9> */
[C---:B-1----:R-:W-:Y:S01]  /*3d30*/  FFMA R30, R24.reuse, R16, R41 ;  /* 0x00000010181e7223 */ /* 0x042fe20000000029 */
[C---:B------:R-:W-:Y:S01]  /*3d40*/  FFMA R28, R24.reuse, R12, R45 ;  /* 0x0000000c181c7223 */ /* 0x040fe2000000002d */
[C---:B------:R-:W-:Y:S01]  /*3d50*/  FFMA R20, R24.reuse, R36, R53 ;  /* 0x0000002418147223 */ /* 0x040fe20000000035 */
[----:B------:R-:W-:Y:S01]  /*3d60*/  FFMA R24, R24, R8, R43 ;  /* 0x0000000818187223 */ /* 0x000fe2000000002b */
[C---:B------:R-:W-:Y:S01]  /*3d70*/  FFMA R93, R25.reuse, R17, R30 ;  /* 0x00000011195d7223 */ /* 0x040fe2000000001e */
[----:B------:R-:W1:Y:S01]  /*3d80*/  LDS.128 R40, [R71.X4+UR5+0x3a0] ;  /* 0x0003a00547287984 */ /* 0x000e620008004c00 */
[C---:B------:R-:W-:Y:S01]  /*3d90*/  FFMA R45, R25.reuse, R37, R20 ;  /* 0x00000025192d7223 */ /* 0x040fe20000000014 */
[C---:B------:R-:W-:Y:S01]  /*3da0*/  FFMA R20, R50.reuse, R10, R85 ;  /* 0x0000000a32147223 */ /* 0x040fe20000000055 */
[C---:B------:R-:W-:Y:S01]  /*3db0*/  FFMA R53, R25.reuse, R13, R28 ;  /* 0x0000000d19357223 */ /* 0x040fe2000000001c */
[----:B------:R-:W-:Y:S01]  /*3dc0*/  FFMA R28, R50, R14, R47 ;  /* 0x0000000e321c7223 */ /* 0x000fe2000000002f */
[----:B------:R-:W-:Y:S01]  /*3dd0*/  FFMA R25, R25, R9, R24 ;  /* 0x0000000919197223 */ /* 0x000fe20000000018 */
[C---:B------:R-:W-:Y:S01]  /*3de0*/  FFMA R87, R51.reuse, R11, R20 ;  /* 0x0000000b33577223 */ /* 0x040fe20000000014 */
[-C--:B------:R-:W-:Y:S01]  /*3df0*/  FFMA R20, R22, R38.reuse, R55 ;  /* 0x0000002616147223 */ /* 0x080fe20000000037 */
[----:B------:R-:W-:Y:S01]  /*3e00*/  FFMA R91, R51, R15, R28 ;  /* 0x0000000f335b7223 */ /* 0x000fe2000000001c */
[----:B------:R-:W-:Y:S01]  /*3e10*/  FFMA R24, R50, R38, R89 ;  /* 0x0000002632187223 */ /* 0x000fe20000000059 */
[----:B------:R-:W-:Y:S01]  /*3e20*/  FFMA R28, R22, R18, R83 ;  /* 0x00000012161c7223 */ /* 0x000fe20000000053 */
[-C--:B------:R-:W-:Y:S01]  /*3e30*/  FFMA R55, R23, R39.reuse, R20 ;  /* 0x0000002717377223 */ /* 0x080fe20000000014 */
[----:B------:R-:W-:Y:S01]  /*3e40*/  FFMA R20, R26, R38, R45 ;  /* 0x000000261a147223 */ /* 0x000fe2000000002d */
[----:B------:R-:W-:Y:S01]  /*3e50*/  FFMA R89, R51, R39, R24 ;  /* 0x0000002733597223 */ /* 0x000fe20000000018 */
[----:B------:R-:W-:Y:S01]  /*3e60*/  LDS.128 R44, [R71.X4+UR5+0xb0] ;  /* 0x0000b005472c7984 */ /* 0x000fe20008004c00 */
[C---:B------:R-:W-:Y:S01]  /*3e70*/  FFMA R24, R22.reuse, R14, R81 ;  /* 0x0000000e16187223 */ /* 0x040fe20000000051 */
[C---:B------:R-:W-:Y:S01]  /*3e80*/  FFMA R85, R23.reuse, R19, R28 ;  /* 0x0000001317557223 */ /* 0x040fe2000000001c */
[----:B------:R-:W-:Y:S01]  /*3e90*/  FFMA R22, R22, R10, R21 ;  /* 0x0000000a16167223 */ /* 0x000fe20000000015 */
[-C--:B------:R-:W-:Y:S01]  /*3ea0*/  FFMA R50, R50, R18.reuse, R49 ;  /* 0x0000001232327223 */ /* 0x080fe20000000031 */
[C---:B------:R-:W-:Y:S01]  /*3eb0*/  FFMA R81, R23.reuse, R15, R24 ;  /* 0x0000000f17517223 */ /* 0x040fe20000000018 */
[C---:B------:R-:W-:Y:S01]  /*3ec0*/  FFMA R24, R26.reuse, R18, R93 ;  /* 0x000000121a187223 */ /* 0x040fe2000000005d */
[----:B------:R-:W-:Y:S01]  /*3ed0*/  FFMA R83, R23, R11, R22 ;  /* 0x0000000b17537223 */ /* 0x000fe20000000016 */
[C---:B------:R-:W-:Y:S01]  /*3ee0*/  FFMA R22, R26.reuse, R14, R53 ;  /* 0x0000000e1a167223 */ /* 0x040fe20000000035 */
[----:B------:R-:W-:Y:S01]  /*3ef0*/  FFMA R26, R26, R10, R25 ;  /* 0x0000000a1a1a7223 */ /* 0x000fe20000000019 */
[-C--:B------:R-:W-:Y:S01]  /*3f00*/  FFMA R95, R51, R19.reuse, R50 ;  /* 0x00000013335f7223 */ /* 0x080fe20000000032 */
[C---:B------:R-:W-:Y:S01]  /*3f10*/  FFMA R53, R27.reuse, R19, R24 ;  /* 0x000000131b357223 */ /* 0x040fe20000000018 */
[C---:B------:R-:W-:Y:S01]  /*3f20*/  FFMA R51, R27.reuse, R15, R22 ;  /* 0x0000000f1b337223 */ /* 0x040fe20000000016 */
[C---:B------:R-:W-:Y:S01]  /*3f30*/  FFMA R49, R27.reuse, R39, R20 ;  /* 0x000000271b317223 */ /* 0x040fe20000000014 */
[----:B------:R-:W-:Y:S01]  /*3f40*/  FFMA R93, R27, R11, R26 ;  /* 0x0000000b1b5d7223 */ /* 0x000fe2000000001a */
[----:B------:R-:W-:Y:S04]  /*3f50*/  LDS.128 R20, [R78+0x3b0] ;  /* 0x0003b0004e147984 */ /* 0x000fe80000000c00 */
[----:B------:R-:W2:Y:S01]  /*3f60*/  LDS.128 R24, [R78+0xb0] ;  /* 0x0000b0004e187984 */ /* 0x000ea20000000c00 */
[C---:B-1----:R-:W-:Y:S01]  /*3f70*/  FFMA R8, R40.reuse, R8, R35 ;  /* 0x0000000828087223 */ /* 0x042fe20000000023 */
[C---:B------:R-:W-:Y:S01]  /*3f80*/  FFMA R36, R40.reuse, R36, R33 ;  /* 0x0000002428247223 */ /* 0x040fe20000000021 */
[C---:B------:R-:W-:Y:S01]  /*3f90*/  FFMA R12, R40.reuse, R12, R29 ;  /* 0x0000000c280c7223 */ /* 0x040fe2000000001d */
[----:B------:R-:W1:Y:S01]  /*3fa0*/  LDS.128 R32, [R78+0x2b0] ;  /* 0x0002b0004e207984 */ /* 0x000e620000000c00 */
[----:B------:R-:W-:Y:S01]  /*3fb0*/  FFMA R16, R40, R16, R31 ;  /* 0x0000001028107223 */ /* 0x000fe2000000001f */
[C---:B------:R-:W-:Y:S01]  /*3fc0*/  FFMA R37, R41.reuse, R37, R36 ;  /* 0x0000002529257223 */ /* 0x040fe20000000024 */
[C---:B------:R-:W-:Y:S01]  /*3fd0*/  FFMA R9, R41.reuse, R9, R8 ;  /* 0x0000000929097223 */ /* 0x040fe20000000008 */
[----:B------:R-:W3:Y:S01]  /*3fe0*/  LDS.128 R28, [R78+0x1b0] ;  /* 0x0001b0004e1c7984 */ /* 0x000ee20000000c00 */
[C---:B------:R-:W-:Y:S01]  /*3ff0*/  FFMA R13, R41.reuse, R13, R12 ;  /* 0x0000000d290d7223 */ /* 0x040fe2000000000c */
[C---:B------:R-:W-:Y:S01]  /*4000*/  FFMA R38, R42.reuse, R38, R37 ;  /* 0x000000262a267223 */ /* 0x040fe20000000025 */
[C---:B------:R-:W-:Y:S01]  /*4010*/  FFMA R10, R42.reuse, R10, R9 ;  /* 0x0000000a2a0a7223 */ /* 0x040fe20000000009 */
[----:B------:R-:W-:Y:S01]  /*4020*/  FFMA R17, R41, R17, R16 ;  /* 0x0000001129117223 */ /* 0x000fe20000000010 */
[C---:B------:R-:W-:Y:S01]  /*4030*/  FFMA R14, R42.reuse, R14, R13 ;  /* 0x0000000e2a0e7223 */ /* 0x040fe2000000000d */
[C---:B------:R-:W-:Y:S01]  /*4040*/  FFMA R97, R43.reuse, R39, R38 ;  /* 0x000000272b617223 */ /* 0x040fe20000000026 */
[C---:B------:R-:W-:Y:S01]  /*4050*/  FFMA R11, R43.reuse, R11, R10 ;  /* 0x0000000b2b0b7223 */ /* 0x040fe2000000000a */
[----:B------:R-:W4:Y:S01]  /*4060*/  LDS.128 R36, [R71.X4+UR5+0x1b0] ;  /* 0x0001b00547247984 */ /* 0x000f220008004c00 */
[----:B------:R-:W-:Y:S01]  /*4070*/  FFMA R41, R43, R15, R14 ;  /* 0x0000000f2b297223 */ /* 0x000fe2000000000e */
[----:B------:R-:W-:-:S04]  /*4080*/  FFMA R18, R42, R18, R17 ;  /* 0x000000122a127223 */ /* 0x000fc80000000011 */
[----:B------:R-:W-:Y:S01]  /*4090*/  FFMA R9, R43, R19, R18 ;  /* 0x000000132b097223 */ /* 0x000fe20000000012 */
[----:B--2---:R-:W-:-:S04]  /*40a0*/  FFMA R8, R44, R24, R87 ;  /* 0x000000182c087223 */ /* 0x004fc80000000057 */
[----:B------:R-:W-:-:S04]  /*40b0*/  FFMA R17, R45, R25, R8 ;  /* 0x000000192d117223 */ /* 0x000fc80000000008 */
[----:B------:R-:W-:Y:S01]  /*40c0*/  FFMA R8, R46, R26, R17 ;  /* 0x0000001a2e087223 */ /* 0x000fe20000000011 */
[----:B-1----:R-:W-:-:S03]  /*40d0*/  FFMA R12, R44, R32, R91 ;  /* 0x000000202c0c7223 */ /* 0x002fc6000000005b */
[----:B------:R-:W-:Y:S01]  /*40e0*/  FFMA R87, R47, R27, R8 ;  /* 0x0000001b2f577223 */ /* 0x000fe20000000008 */
[C---:B---3--:R-:W-:Y:S01]  /*40f0*/  FFMA R10, R44.reuse, R28, R89 ;  /* 0x0000001c2c0a7223 */ /* 0x048fe20000000059 */
[C---:B------:R-:W-:Y:S01]  /*4100*/  FFMA R13, R45.reuse, R33, R12 ;  /* 0x000000212d0d7223 */ /* 0x040fe2000000000c */
[----:B------:R-:W-:Y:S02]  /*4110*/  FFMA R44, R44, R20, R95 ;  /* 0x000000142c2c7223 */ /* 0x000fe4000000005f */
[C---:B------:R-:W-:Y:S01]  /*4120*/  FFMA R15, R45.reuse, R29, R10 ;  /* 0x0000001d2d0f7223 */ /* 0x040fe2000000000a */
[C---:B------:R-:W-:Y:S01]  /*4130*/  FFMA R12, R46.reuse, R34, R13 ;  /* 0x000000222e0c7223 */ /* 0x040fe2000000000d */
[----:B------:R-:W-:Y:S02]  /*4140*/  FFMA R45, R45, R21, R44 ;  /* 0x000000152d2d7223 */ /* 0x000fe4000000002c */
[----:B------:R-:W-:Y:S01]  /*4150*/  FFMA R10, R46, R30, R15 ;  /* 0x0000001e2e0a7223 */ /* 0x000fe2000000000f */
[C---:B------:R-:W-:Y:S01]  /*4160*/  FFMA R91, R47.reuse, R35, R12 ;  /* 0x000000232f5b7223 */ /* 0x040fe2000000000c */
[C---:B----4-:R-:W-:Y:S01]  /*4170*/  FFMA R16, R36.reuse, R20, R85 ;  /* 0x0000001424107223 */ /* 0x050fe20000000055 */
[----:B------:R-:W1:Y:S01]  /*4180*/  LDS.128 R12, [R71.X4+UR5+0x2b0] ;  /* 0x0002b005470c7984 */ /* 0x000e620008004c00 */
[----:B------:R-:W-:Y:S01]  /*4190*/  FFMA R89, R47, R31, R10 ;  /* 0x0000001f2f597223 */ /* 0x000fe2000000000a */
[----:B------:R-:W-:Y:S01]  /*41a0*/  FFMA R10, R36, R32, R81 ;  /* 0x00000020240a7223 */ /* 0x000fe20000000051 */
[C---:B------:R-:W-:Y:S01]  /*41b0*/  FFMA R43, R37.reuse, R21, R16 ;  /* 0x00000015252b7223 */ /* 0x040fe20000000010 */
[----:B------:R-:W-:Y:S01]  /*41c0*/  FFMA R46, R46, R22, R45 ;  /* 0x000000162e2e7223 */ /* 0x000fe2000000002d */
[----:B------:R-:W2:Y:S01]  /*41d0*/  LDS.128 R16, [R71.X4+UR5+0x3b0] ;  /* 0x0003b00547107984 */ /* 0x000ea20008004c00 */
[C---:B------:R-:W-:Y:S01]  /*41e0*/  FFMA R8, R36.reuse, R28, R55 ;  /* 0x0000001c24087223 */ /* 0x040fe20000000037 */
[----:B------:R-:W-:Y:S01]  /*41f0*/  FFMA R36, R36, R24, R83 ;  /* 0x0000001824247223 */ /* 0x000fe20000000053 */
[----:B------:R-:W-:Y:S01]  /*4200*/  FFMA R45, R37, R33, R10 ;  /* 0x00000021252d7223 */ /* 0x000fe2000000000a */
[----:B------:R-:W-:Y:S01]  /*4210*/  FFMA R95, R47, R23, R46 ;  /* 0x000000172f5f7223 */ /* 0x000fe2000000002e */
        /* <DEDUP_REMOVED lines=18> */
[----:B--2---:R-:W-:Y:S01]  /*4340*/  FFMA R24, R16, R24, R11 ;  /* 0x0000001810187223 */ /* 0x004fe2000000000b */
[C---:B------:R-:W-:Y:S01]  /*4350*/  FFMA R52, R14.reuse, R30, R39 ;  /* 0x0000001e0e347223 */ /* 0x040fe20000000027 */
[----:B------:R-:W-:Y:S01]  /*4360*/  FFMA R54, R14, R34, R37 ;  /* 0x000000220e367223 */ /* 0x000fe20000000025 */
[C---:B------:R-:W-:Y:S01]  /*4370*/  FFMA R28, R16.reuse, R28, R97 ;  /* 0x0000001c101c7223 */ /* 0x040fe20000000061 */
[----:B------:R-:W1:Y:S01]  /*4380*/  LDS.128 R36, [R71.X4+UR5+0xc0] ;  /* 0x0000c00547247984 */ /* 0x000e620008004c00 */
[C---:B------:R-:W-:Y:S01]  /*4390*/  FFMA R32, R16.reuse, R32, R41 ;  /* 0x0000002010207223 */ /* 0x040fe20000000029 */
[----:B------:R-:W-:Y:S01]  /*43a0*/  FFMA R16, R16, R20, R9 ;  /* 0x0000001410107223 */ /* 0x000fe20000000009 */
[----:B------:R-:W-:Y:S01]  /*43b0*/  FFMA R13, R13, R21, R12 ;  /* 0x000000150d0d7223 */ /* 0x000fe2000000000c */
[----:B------:R-:W2:Y:S01]  /*43c0*/  LDS.128 R8, [R78+0xc0] ;  /* 0x0000c0004e087984 */ /* 0x000ea20000000c00 */
[-C--:B------:R-:W-:Y:S01]  /*43d0*/  FFMA R12, R14, R26.reuse, R43 ;  /* 0x0000001a0e0c7223 */ /* 0x080fe2000000002b */
        /* <DEDUP_REMOVED lines=8> */
[----:B------:R-:W-:Y:S01]  /*4460*/  FFMA R34, R18, R34, R33 ;  /* 0x0000002212227223 */ /* 0x000fe20000000021 */
[-C--:B------:R-:W-:Y:S01]  /*4470*/  FFMA R14, R14, R22.reuse, R13 ;  /* 0x000000160e0e7223 */ /* 0x080fe2000000000d */
[----:B------:R-:W-:Y:S01]  /*4480*/  FFMA R18, R18, R22, R17 ;  /* 0x0000001612127223 */ /* 0x000fe20000000011 */
[C---:B------:R-:W-:Y:S01]  /*4490*/  FFMA R99, R15.reuse, R27, R12 ;  /* 0x0000001b0f637223 */ /* 0x040fe2000000000c */
[C---:B------:R-:W-:Y:S01]  /*44a0*/  FFMA R33, R15.reuse, R35, R54 ;  /* 0x000000230f217223 */ /* 0x040fe20000000036 */
[-C--:B------:R-:W-:Y:S01]  /*44b0*/  FFMA R97, R15, R23.reuse, R14 ;  /* 0x000000170f617223 */ /* 0x080fe2000000000e */
[----:B------:R-:W-:Y:S01]  /*44c0*/  FFMA R25, R19, R23, R18 ;  /* 0x0000001713197223 */ /* 0x000fe20000000012 */
[----:B------:R-:W-:Y:S01]  /*44d0*/  FFMA R29, R15, R31, R52 ;  /* 0x0000001f0f1d7223 */ /* 0x000fe20000000034 */
        /* <DEDUP_REMOVED lines=10> */
[----:B------:R-:W-:Y:S01]  /*4580*/  FFMA R15, R37, R41, R14 ;  /* 0x00000029250f7223 */ /* 0x000fe2000000000e */
[----:B----4-:R-:W-:Y:S01]  /*4590*/  FFMA R36, R36, R48, R95 ;  /* 0x0000003024247223 */ /* 0x010fe2000000005f */
[C---:B------:R-:W-:Y:S01]  /*45a0*/  FFMA R12, R38.reuse, R10, R17 ;  /* 0x0000000a260c7223 */ /* 0x040fe20000000011 */
[----:B------:R-:W-:Y:S01]  /*45b0*/  FFMA R87, R39, R47, R16 ;  /* 0x0000002f27577223 */ /* 0x000fe20000000010 */
[----:B------:R-:W-:Y:S01]  /*45c0*/  FFMA R14, R38, R42, R15 ;  /* 0x0000002a260e7223 */ /* 0x000fe2000000000f */
[----:B------:R-:W1:Y:S01]  /*45d0*/  LDS.128 R16, [R71.X4+UR5+0x2c0] ;  /* 0x0002c00547107984 */ /* 0x000e620008004c00 */
[----:B------:R-:W-:Y:S01]  /*45e0*/  FFMA R37, R37, R49, R36 ;  /* 0x0000003125257223 */ /* 0x000fe20000000024 */
[C---:B------:R-:W-:Y:S01]  /*45f0*/  FFMA R89, R39.reuse, R11, R12 ;  /* 0x0000000b27597223 */ /* 0x040fe2000000000c */
[----:B------:R-:W-:-:S02]  /*4600*/  FFMA R91, R39, R43, R14 ;  /* 0x0000002b275b7223 */ /* 0x000fc4000000000e */
        /* <DEDUP_REMOVED lines=34> */
[C---:B--2---:R-:W-:Y:S01]  /*4830*/  FFMA R44, R12.reuse, R44, R35 ;  /* 0x0000002c0c2c7223 */ /* 0x044fe20000000023 */
[----:B------:R-:W1:Y:S01]  /*4840*/  LDS.128 R20, [R78+0x1d0] ;  /* 0x0001d0004e147984 */ /* 0x000e620000000c00 */
[C---:B------:R-:W-:Y:S01]  /*4850*/  FFMA R40, R12.reuse, R40, R31 ;  /* 0x000000280c287223 */ /* 0x040fe2000000001f */
[C---:B------:R-:W-:Y:S01]  /*4860*/  FFMA R97, R19.reuse, R43, R16 ;  /* 0x0000002b13617223 */ /* 0x040fe20000000010 */
[----:B------:R-:W-:Y:S01]  /*4870*/  FFMA R99, R19, R11, R18 ;  /* 0x0000000b13637223 */ /* 0x000fe20000000012 */
[----:B------:R-:W2:Y:S01]  /*4880*/  LDS.128 R32, [R71.X4+UR5+0x3d0] ;  /* 0x0003d00547207984 */ /* 0x000ea20008004c00 */
[C---:B------:R-:W-:Y:S01]  /*4890*/  FFMA R41, R13.reuse, R41, R40 ;  /* 0x000000290d297223 */ /* 0x040fe20000000028 */
[C---:B------:R-:W-:Y:S01]  /*48a0*/  FFMA R48, R12.reuse, R48, R25 ;  /* 0x000000300c307223 */ /* 0x040fe20000000019 */
[----:B------:R-:W-:Y:S01]  /*48b0*/  FFMA R8, R12, R8, R27 ;  /* 0x000000080c087223 */ /* 0x000fe2000000001b */
[----:B------:R-:W3:Y:S01]  /*48c0*/  LDS.128 R16, [R78+0xd0] ;  /* 0x0000d0004e107984 */ /* 0x000ee20000000c00 */
[C---:B------:R-:W-:Y:S01]  /*48d0*/  FFMA R42, R14.reuse, R42, R41 ;  /* 0x0000002a0e2a7223 */ /* 0x040fe20000000029 */
[C---:B------:R-:W-:Y:S01]  /*48e0*/  FFMA R45, R13.reuse, R45, R44 ;  /* 0x0000002d0d2d7223 */ /* 0x040fe2000000002c */
[----:B------:R-:W-:Y:S01]  /*48f0*/  FFMA R9, R13, R9, R8 ;  /* 0x000000090d097223 */ /* 0x000fe20000000008 */
[----:B------:R-:W4:Y:S01]  /*4900*/  LDS.128 R28, [R71.X4+UR5+0x1d0] ;  /* 0x0001d005471c7984 */ /* 0x000f220008004c00 */
[----:B------:R-:W-:Y:S01]  /*4910*/  FFMA R43, R15, R43, R42 ;  /* 0x0000002b0f2b7223 */ /* 0x000fe2000000002a */
[----:B------:R-:W-:Y:S01]  /*4920*/  FFMA R49, R13, R49, R48 ;  /* 0x000000310d317223 */ /* 0x000fe20000000030 */
[C---:B------:R-:W-:Y:S01]  /*4930*/  FFMA R10, R14.reuse, R10, R9 ;  /* 0x0000000a0e0a7223 */ /* 0x040fe20000000009 */
[----:B------:R-:W4:Y:S01]  /*4940*/  LDS.128 R24, [R71.X4+UR5+0x2d0] ;  /* 0x0002d00547187984 */ /* 0x000f220008004c00 */
[C---:B------:R-:W-:Y:S01]  /*4950*/  FFMA R46, R14.reuse, R46, R45 ;  /* 0x0000002e0e2e7223 */ /* 0x040fe2000000002d */
[----:B------:R-:W-:Y:S01]  /*4960*/  FFMA R50, R14, R50, R49 ;  /* 0x000000320e327223 */ /* 0x000fe20000000031 */
[----:B------:R-:W-:-:S02]  /*4970*/  FFMA R11, R15, R11, R10 ;  /* 0x0000000b0f0b7223 */ /* 0x000fc4000000000a */
[C---:B------:R-:W-:Y:S01]  /*4980*/  FFMA R47, R15.reuse, R47, R46 ;  /* 0x0000002f0f2f7223 */ /* 0x040fe2000000002e */
[----:B------:R-:W-:Y:S01]  /*4990*/  FFMA R51, R15, R51, R50 ;  /* 0x000000330f337223 */ /* 0x000fe20000000032 */
[-C--:B-1----:R-:W-:Y:S01]  /*49a0*/  FFMA R10, R36, R20.reuse, R91 ;  /* 0x00000014240a7223 */ /* 0x082fe2000000005b */
[----:B--2---:R-:W-:Y:S02]  /*49b0*/  FFMA R54, R32, R20, R43 ;  /* 0x0000001420367223 */ /* 0x004fe4000000002b */
[----:B------:R-:W1:Y:S01]  /*49c0*/  LDS.128 R40, [R78+0x2d0] ;  /* 0x0002d0004e287984 */ /* 0x000e620000000c00 */
[-C--:B---3--:R-:W-:Y:S01]  /*49d0*/  FFMA R12, R36, R16.reuse, R89 ;  /* 0x00000010240c7223 */ /* 0x088fe20000000059 */
[-C--:B------:R-:W-:Y:S01]  /*49e0*/  FFMA R80, R32, R16.reuse, R11 ;  /* 0x0000001020507223 */ /* 0x080fe2000000000b */
[-C--:B----4-:R-:W-:Y:S02]  /*49f0*/  FFMA R48, R28, R16.reuse, R95 ;  /* 0x000000101c307223 */ /* 0x090fe4000000005f */
[-C--:B------:R-:W-:Y:S01]  /*4a00*/  FFMA R9, R37, R17.reuse, R12 ;  /* 0x0000001125097223 */ /* 0x080fe2000000000c */
[----:B------:R-:W-:Y:S01]  /*4a10*/  FFMA R52, R24, R16, R99 ;  /* 0x0000001018347223 */ /* 0x000fe20000000063 */
[-C--:B------:R-:W-:Y:S01]  /*4a20*/  FFMA R16, R28, R20.reuse, R93 ;  /* 0x000000141c107223 */ /* 0x080fe2000000005d */
[----:B------:R-:W-:Y:S01]  /*4a30*/  FFMA R50, R24, R20, R97 ;  /* 0x0000001418327223 */ /* 0x000fe20000000061 */
[-C--:B------:R-:W-:Y:S01]  /*4a40*/  FFMA R11, R29, R17.reuse, R48 ;  /* 0x000000111d0b7223 */ /* 0x080fe20000000030 */
[----:B------:R-:W-:Y:S01]  /*4a50*/  FFMA R13, R25, R17, R52 ;  /* 0x00000011190d7223 */ /* 0x000fe20000000034 */
[-C--:B------:R-:W-:Y:S01]  /*4a60*/  FFMA R12, R38, R18.reuse, R9 ;  /* 0x00000012260c7223 */ /* 0x080fe20000000009 */
[----:B------:R-:W-:Y:S01]  /*4a70*/  FFMA R9, R37, R21, R10 ;  /* 0x0000001525097223 */ /* 0x000fe2000000000a */
[----:B------:R-:W-:Y:S01]  /*4a80*/  FFMA R17, R33, R17, R80 ;  /* 0x0000001121117223 */ /* 0x000fe20000000050 */
[----:B------:R-:W-:Y:S01]  /*4a90*/  FFMA R48, R26, R18, R13 ;  /* 0x000000121a307223 */ /* 0x000fe2000000000d */
[----:B------:R-:W-:Y:S01]  /*4aa0*/  FFMA R13, R25, R21, R50 ;  /* 0x00000015190d7223 */ /* 0x000fe20000000032 */
[----:B------:R-:W-:Y:S01]  /*4ab0*/  FFMA R10, R38, R22, R9 ;  /* 0x00000016260a7223 */ /* 0x000fe20000000009 */
[----:B------:R-:W-:Y:S01]  /*4ac0*/  IADD3 R80, P1, R4, UR6, RZ ;  /* 0x0000000604507c10 */ /* 0x000fe2000ff3e0ff */
[-C--:B-1----:R-:W-:Y:S01]  /*4ad0*/  FFMA R8, R36, R40.reuse, R87 ;  /* 0x0000002824087223 */ /* 0x082fe20000000057 */
[-C--:B------:R-:W-:Y:S01]  /*4ae0*/  FFMA R14, R28, R40.reuse, R83 ;  /* 0x000000281c0e7223 */ /* 0x080fe20000000053 */
[-C--:B------:R-:W-:Y:S01]  /*4af0*/  FFMA R20, R24, R40.reuse, R85 ;  /* 0x0000002818147223 */ /* 0x080fe20000000055 */
[----:B------:R-:W-:Y:S01]  /*4b00*/  FFMA R40, R32, R40, R47 ;  /* 0x0000002820287223 */ /* 0x000fe2000000002f */
[----:B------:R-:W-:Y:S01]  /*4b10*/  FFMA R9, R37, R41, R8 ;  /* 0x0000002925097223 */ /* 0x000fe20000000008 */
[----:B------:R-:W1:Y:S01]  /*4b20*/  LDS.128 R44, [R78+0x3d0] ;  /* 0x0003d0004e2c7984 */ /* 0x000e620000000c00 */
[----:B------:R-:W-:-:S02]  /*4b30*/  FFMA R83, R27, R19, R48 ;  /* 0x000000131b537223 */ /* 0x000fc40000000030 */
[----:B------:R-:W-:Y:S01]  /*4b40*/  FFMA R52, R38, R42, R9 ;  /* 0x0000002a26347223 */ /* 0x000fe20000000009 */
[----:B-1----:R-:W-:Y:S01]  /*4b50*/  FFMA R82, R24, R44, R81 ;  /* 0x0000002c18527223 */ /* 0x002fe20000000051 */
[----:B------:R-:W-:Y:S01]  /*4b60*/  FFMA R24, R30, R18, R11 ;  /* 0x000000121e187223 */ /* 0x000fe2000000000b */
[----:B------:R-:W-:Y:S01]  /*4b70*/  FFMA R11, R29, R21, R16 ;  /* 0x000000151d0b7223 */ /* 0x000fe20000000010 */
[----:B------:R-:W-:Y:S01]  /*4b80*/  FFMA R36, R36, R44, R53 ;  /* 0x0000002c24247223 */ /* 0x000fe20000000035 */
[----:B------:R-:W-:Y:S01]  /*4b90*/  FFMA R53, R39, R19, R12 ;  /* 0x0000001327357223 */ /* 0x000fe2000000000c */
[----:B------:R-:W-:Y:S01]  /*4ba0*/  FFMA R21, R33, R21, R54 ;  /* 0x0000001521157223 */ /* 0x000fe20000000036 */
[----:B------:R-:W-:Y:S01]  /*4bb0*/  FFMA R12, R30, R22, R11 ;  /* 0x000000161e0c7223 */ /* 0x000fe2000000000b */
[----:B------:R-:W-:Y:S01]  /*4bc0*/  FFMA R18, R34, R18, R17 ;  /* 0x0000001222127223 */ /* 0x000fe20000000011 */
[-C--:B------:R-:W-:Y:S01]  /*4bd0*/  FFMA R16, R26, R22.reuse, R13 ;  /* 0x000000161a107223 */ /* 0x080fe2000000000d */
[-C--:B------:R-:W-:Y:S01]  /*4be0*/  FFMA R11, R29, R41.reuse, R14 ;  /* 0x000000291d0b7223 */ /* 0x080fe2000000000e */
[-C--:B------:R-:W-:Y:S01]  /*4bf0*/  FFMA R13, R25, R41.reuse, R20 ;  /* 0x00000029190d7223 */ /* 0x080fe20000000014 */
[----:B------:R-:W-:Y:S01]  /*4c00*/  FFMA R22, R34, R22, R21 ;  /* 0x0000001622167223 */ /* 0x000fe20000000015 */
[----:B------:R-:W-:Y:S01]  /*4c10*/  FFMA R28, R28, R44, R55 ;  /* 0x0000002c1c1c7223 */ /* 0x000fe20000000037 */
[----:B------:R-:W-:Y:S01]  /*4c20*/  FFMA R41, R33, R41, R40 ;  /* 0x0000002921297223 */ /* 0x000fe20000000028 */
[-C--:B------:R-:W-:Y:S01]  /*4c30*/  FFMA R55, R31, R19.reuse, R24 ;  /* 0x000000131f377223 */ /* 0x080fe20000000018 */
[----:B------:R-:W-:Y:S01]  /*4c40*/  FFMA R93, R35, R19, R18 ;  /* 0x00000013235d7223 */ /* 0x000fe20000000012 */
[-C--:B------:R-:W-:Y:S01]  /*4c50*/  FFMA R81, R39, R23.reuse, R10 ;  /* 0x0000001727517223 */ /* 0x080fe2000000000a */
[-C--:B------:R-:W-:Y:S01]  /*4c60*/  FFMA R87, R27, R23.reuse, R16 ;  /* 0x000000171b577223 */ /* 0x080fe20000000010 */
[----:B------:R-:W-:Y:S01]  /*4c70*/  FFMA R40, R30, R42, R11 ;  /* 0x0000002a1e287223 */ /* 0x000fe2000000000b */
[----:B------:R-:W-:Y:S01]  /*4c80*/  FFMA R32, R32, R44, R51 ;  /* 0x0000002c20207223 */ /* 0x000fe20000000033 */
[----:B------:R-:W-:Y:S01]  /*4c90*/  LDS.128 R8, [R78+0x1e0] ;  /* 0x0001e0004e087984 */ /* 0x000fe20000000c00 */
[-C--:B------:R-:W-:Y:S01]  /*4ca0*/  FFMA R85, R31, R23.reuse, R12 ;  /* 0x000000171f557223 */ /* 0x080fe2000000000c */
[----:B------:R-:W-:Y:S01]  /*4cb0*/  FFMA R24, R26, R42, R13 ;  /* 0x0000002a1a187223 */ /* 0x000fe2000000000d */
[----:B------:R-:W-:Y:S01]  /*4cc0*/  FFMA R97, R35, R23, R22 ;  /* 0x0000001723617223 */ /* 0x000fe20000000016 */
[----:B------:R-:W1:Y:S01]  /*4cd0*/  LDS.128 R48, [R71.X4+UR5+0xe0] ;  /* 0x0000e00547307984 */ /* 0x000e620008004c00 */
[-C--:B------:R-:W-:Y:S01]  /*4ce0*/  FFMA R37, R37, R45.reuse, R36 ;  /* 0x0000002d25257223 */ /* 0x080fe20000000024 */
[-C--:B------:R-:W-:Y:S01]  /*4cf0*/  FFMA R29, R29, R45.reuse, R28 ;  /* 0x0000002d1d1d7223 */ /* 0x080fe2000000001c */
[-C--:B------:R-:W-:Y:S01]  /*4d00*/  FFMA R25, R25, R45.reuse, R82 ;  /* 0x0000002d19197223 */ /* 0x080fe20000000052 */
[----:B------:R-:W2:Y:S01]  /*4d10*/  LDS.128 R16, [R78+0xe0] ;  /* 0x0000e0004e107984 */ /* 0x000ea20000000c00 */
[-C--:B------:R-:W-:Y:S01]  /*4d20*/  FFMA R38, R38, R46.reuse, R37 ;  /* 0x0000002e26267223 */ /* 0x080fe20000000025 */
[----:B------:R-:W-:Y:S01]  /*4d30*/  FFMA R33, R33, R45, R32 ;  /* 0x0000002d21217223 */ /* 0x000fe20000000020 */
[-C--:B------:R-:W-:Y:S01]  /*4d40*/  FFMA R30, R30, R46.reuse, R29 ;  /* 0x0000002e1e1e7223 */ /* 0x080fe2000000001d */
[----:B------:R-:W3:Y:S01]  /*4d50*/  LDS.128 R12, [R78+0x2e0] ;  /* 0x0002e0004e0c7984 */ /* 0x000ee20000000c00 */
[----:B------:R-:W-:Y:S01]  /*4d60*/  FFMA R26, R26, R46, R25 ;  /* 0x0000002e1a1a7223 */ /* 0x000fe20000000019 */
[C---:B------:R-:W-:Y:S01]  /*4d70*/  FFMA R42, R34.reuse, R42, R41 ;  /* 0x0000002a222a7223 */ /* 0x040fe20000000029 */
[C---:B------:R-:W-:Y:S01]  /*4d80*/  FFMA R29, R39.reuse, R43, R52 ;  /* 0x0000002b271d7223 */ /* 0x040fe20000000034 */
[----:B------:R-:W4:Y:S01]  /*4d90*/  LDS.128 R20, [R78+0x3e0] ;  /* 0x0003e0004e147984 */ /* 0x000f220000000c00 */
[-C--:B------:R-:W-:Y:S01]  /*4da0*/  FFMA R45, R39, R47.reuse, R38 ;  /* 0x0000002f272d7223 */ /* 0x080fe20000000026 */
[----:B------:R-:W-:Y:S01]  /*4db0*/  FFMA R34, R34, R46, R33 ;  /* 0x0000002e22227223 */ /* 0x000fe20000000021 */
[----:B------:R-:W-:Y:S01]  /*4dc0*/  FFMA R39, R31, R47, R30 ;  /* 0x0000002f1f277223 */ /* 0x000fe2000000001e */
[C---:B------:R-:W-:Y:S01]  /*4dd0*/  FFMA R33, R27.reuse, R43, R24 ;  /* 0x0000002b1b217223 */ /* 0x040fe20000000018 */
[----:B------:R-:W-:Y:S01]  /*4de0*/  FFMA R37, R27, R47, R26 ;  /* 0x0000002f1b257223 */ /* 0x000fe2000000001a */
[-C--:B------:R-:W-:Y:S01]  /*4df0*/  FFMA R41, R31, R43.reuse, R40 ;  /* 0x0000002b1f297223 */ /* 0x080fe20000000028 */
[----:B------:R-:W4:Y:S01]  /*4e00*/  LDS.128 R24, [R71.X4+UR5+0x1e0] ;  /* 0x0001e00547187984 */ /* 0x000f220008004c00 */
[C---:B------:R-:W-:Y:S01]  /*4e10*/  FFMA R43, R35.reuse, R43, R42 ;  /* 0x0000002b232b7223 */ /* 0x040fe2000000002a */
[----:B------:R-:W-:Y:S01]  /*4e20*/  FFMA R35, R35, R47, R34 ;  /* 0x0000002f23237223 */ /* 0x000fe20000000022 */
[C---:B-1----:R-:W-:Y:S01]  /*4e30*/  FFMA R30, R48.reuse, R8, R81 ;  /* 0x00000008301e7223 */ /* 0x042fe20000000051 */
[----:B--2---:R-:W-:-:S03]  /*4e40*/  FFMA R28, R48, R16, R53 ;  /* 0x00000010301c7223 */ /* 0x004fc60000000035 */
[----:B------:R-:W-:Y:S01]  /*4e50*/  FFMA R31, R49, R9, R30 ;  /* 0x00000009311f7223 */ /* 0x000fe2000000001e */
[----:B---3--:R-:W-:-:S03]  /*4e60*/  FFMA R32, R48, R12, R29 ;  /* 0x0000000c30207223 */ /* 0x008fc6000000001d */
[----:B------:R-:W-:Y:S01]  /*4e70*/  FFMA R30, R50, R10, R31 ;  /* 0x0000000a321e7223 */ /* 0x000fe2000000001f */
[----:B----4-:R-:W-:Y:S01]  /*4e80*/  FFMA R48, R48, R20, R45 ;  /* 0x0000001430307223 */ /* 0x010fe2000000002d */
[C---:B------:R-:W-:Y:S01]  /*4e90*/  FFMA R45, R49.reuse, R17, R28 ;  /* 0x00000011312d7223 */ /* 0x040fe2000000001c */
[----:B------:R-:W-:Y:S01]  /*4ea0*/  FFMA R29, R49, R13, R32 ;  /* 0x0000000d311d7223 */ /* 0x000fe20000000020 */
[----:B------:R-:W-:Y:S01]  /*4eb0*/  FFMA R95, R51, R11, R30 ;  /* 0x0000000b335f7223 */ /* 0x000fe2000000001e */
[----:B------:R-:W-:Y:S01]  /*4ec0*/  FFMA R49, R49, R21, R48 ;  /* 0x0000001531317223 */ /* 0x000fe20000000030 */
[C---:B------:R-:W-:Y:S01]  /*4ed0*/  FFMA R28, R50.reuse, R18, R45 ;  /* 0x00000012321c7223 */ /* 0x040fe2000000002d */
[----:B------:R-:W-:Y:S01]  /*4ee0*/  FFMA R32, R50, R14, R29 ;  /* 0x0000000e32207223 */ /* 0x000fe2000000001d */
[----:B------:R-:W-:Y:S01]  /*4ef0*/  LDS.128 R44, [R71.X4+UR5+0x3e0] ;  /* 0x0003e005472c7984 */ /* 0x000fe20008004c00 */
[C---:B------:R-:W-:Y:S01]  /*4f00*/  FFMA R36, R24.reuse, R20, R39 ;  /* 0x0000001418247223 */ /* 0x040fe20000000027 */
[C---:B------:R-:W-:Y:S01]  /*4f10*/  FFMA R81, R51.reuse, R19, R28 ;  /* 0x0000001333517223 */ /* 0x040fe2000000001c */
[----:B------:R-:W-:Y:S01]  /*4f20*/  FFMA R91, R51, R15, R32 ;  /* 0x0000000f335b7223 */ /* 0x000fe20000000020 */
        /* <DEDUP_REMOVED lines=37> */
[----:B------:R-:W2:Y:S01]  /*5180*/  LDS.128 R24, [R71.X4+UR5+0xf0] ;  /* 0x0000f00547187984 */ /* 0x000ea20008004c00 */
[C---:B------:R-:W-:Y:S01]  /*5190*/  FFMA R12, R44.reuse, R12, R43 ;  /* 0x0000000c2c0c7223 */ /* 0x040fe2000000002b */
[C---:B------:R-:W-:Y:S01]  /*51a0*/  FFMA R16, R44.reuse, R16, R93 ;  /* 0x000000102c107223 */ /* 0x040fe2000000005d */
[----:B------:R-:W-:Y:S01]  /*51b0*/  FFMA R8, R44, R8, R97 ;  /* 0x000000082c087223 */ /* 0x000fe20000000061 */
[----:B------:R-:W3:Y:S01]  /*51c0*/  LDS.128 R28, [R71.X4+UR5+0x1f0] ;  /* 0x0001f005471c7984 */ /* 0x000ee20008004c00 */
[C---:B------:R-:W-:Y:S01]  /*51d0*/  FFMA R13, R45.reuse, R13, R12 ;  /* 0x0000000d2d0d7223 */ /* 0x040fe2000000000c */
[C---:B------:R-:W-:Y:S01]  /*51e0*/  FFMA R17, R45.reuse, R17, R16 ;  /* 0x000000112d117223 */ /* 0x040fe20000000010 */
[C---:B------:R-:W-:Y:S01]  /*51f0*/  FFMA R9, R45.reuse, R9, R8 ;  /* 0x000000092d097223 */ /* 0x040fe20000000008 */
[----:B------:R-:W4:Y:S01]  /*5200*/  LDS.128 R36, [R71.X4+UR5+0x3f0] ;  /* 0x0003f00547247984 */ /* 0x000f220008004c00 */
[----:B------:R-:W-:Y:S01]  /*5210*/  FFMA R21, R45, R21, R20 ;  /* 0x000000152d157223 */ /* 0x000fe20000000014 */
[C---:B------:R-:W-:Y:S01]  /*5220*/  FFMA R18, R46.reuse, R18, R17 ;  /* 0x000000122e127223 */ /* 0x040fe20000000011 */
[C---:B------:R-:W-:Y:S01]  /*5230*/  FFMA R10, R46.reuse, R10, R9 ;  /* 0x0000000a2e0a7223 */ /* 0x040fe20000000009 */
[----:B------:R-:W4:Y:S01]  /*5240*/  LDS.128 R40, [R78+0x2f0] ;  /* 0x0002f0004e287984 */ /* 0x000f220000000c00 */
[C---:B------:R-:W-:Y:S01]  /*5250*/  FFMA R14, R46.reuse, R14, R13 ;  /* 0x0000000e2e0e7223 */ /* 0x040fe2000000000d */
[----:B------:R-:W-:Y:S01]  /*5260*/  FFMA R22, R46, R22, R21 ;  /* 0x000000162e167223 */ /* 0x000fe20000000015 */
[C---:B------:R-:W-:Y:S01]  /*5270*/  FFMA R11, R47.reuse, R11, R10 ;  /* 0x0000000b2f0b7223 */ /* 0x040fe2000000000a */
[C---:B------:R-:W-:Y:S01]  /*5280*/  FFMA R19, R47.reuse, R19, R18 ;  /* 0x000000132f137223 */ /* 0x040fe20000000012 */
[C---:B------:R-:W-:Y:S01]  /*5290*/  FFMA R15, R47.reuse, R15, R14 ;  /* 0x0000000f2f0f7223 */ /* 0x040fe2000000000e */
[----:B------:R-:W-:Y:S01]  /*52a0*/  FFMA R23, R47, R23, R22 ;  /* 0x000000172f177223 */ /* 0x000fe20000000016 */
[----:B------:R-:W-:Y:S01]  /*52b0*/  USHF.L.U32 UR5, UR4, 0xe, URZ ;  /* 0x0000000e04057899 */ /* 0x000fe2000800063f */
[----:B------:R-:W4:Y:S03]  /*52c0*/  LDS.128 R44, [R78+0xf0] ;  /* 0x0000f0004e2c7984 */ /* 0x000f260000000c00 */
[----:B------:R-:W-:Y:S01]  /*52d0*/  UIADD3 UR8, UR5, 0x8000, URZ ;  /* 0x0000800005087890 */ /* 0x000fe2000fffe03f */
[----:B-1----:R-:W-:-:S04]  /*52e0*/  FFMA R12, R32, R48, R103 ;  /* 0x00000030200c7223 */ /* 0x002fc80000000067 */
[----:B------:R-:W-:Y:S01]  /*52f0*/  FFMA R13, R33, R49, R12 ;  /* 0x00000031210d7223 */ /* 0x000fe2000000000c */
[----:B--2---:R-:W-:-:S03]  /*5300*/  FFMA R8, R24, R48, R95 ;  /* 0x0000003018087223 */ /* 0x004fc6000000005f */
[----:B------:R-:W-:Y:S01]  /*5310*/  FFMA R12, R34, R50, R13 ;  /* 0x00000032220c7223 */ /* 0x000fe2000000000d */
[-C--:B---3--:R-:W-:Y:S01]  /*5320*/  FFMA R10, R28, R48.reuse, R101 ;  /* 0x000000301c0a7223 */ /* 0x088fe20000000065 */
[----:B------:R-:W-:Y:S02]  /*5330*/  FFMA R9, R25, R49, R8 ;  /* 0x0000003119097223 */ /* 0x000fe40000000008 */
[----:B------:R-:W-:Y:S01]  /*5340*/  FFMA R13, R35, R51, R12 ;  /* 0x00000033230d7223 */ /* 0x000fe2000000000c */
[----:B----4-:R-:W-:Y:S01]  /*5350*/  FFMA R48, R36, R48, R11 ;  /* 0x0000003024307223 */ /* 0x010fe2000000000b */
[-C--:B------:R-:W-:Y:S01]  /*5360*/  FFMA R11, R29, R49.reuse, R10 ;  /* 0x000000311d0b7223 */ /* 0x080fe2000000000a */
[----:B------:R-:W-:Y:S02]  /*5370*/  FFMA R8, R26, R50, R9 ;  /* 0x000000321a087223 */ /* 0x000fe40000000009 */
[----:B------:R-:W-:Y:S01]  /*5380*/  FFMA R49, R37, R49, R48 ;  /* 0x0000003125317223 */ /* 0x000fe20000000030 */
[----:B------:R-:W-:Y:S01]  /*5390*/  FFMA R12, R32, R40, R99 ;  /* 0x00000028200c7223 */ /* 0x000fe20000000063 */
[-C--:B------:R-:W-:Y:S01]  /*53a0*/  FFMA R10, R30, R50.reuse, R11 ;  /* 0x000000321e0a7223 */ /* 0x080fe2000000000b */
[----:B------:R-:W-:Y:S01]  /*53b0*/  IADD3 R48, P0, R5, UR6, RZ ;  /* 0x0000000605307c10 */ /* 0x000fe2000ff1e0ff */
        /* <DEDUP_REMOVED lines=8> */
[----:B------:R-:W-:Y:S01]  /*5440*/  IADD3.X R49, R7, UR7, RZ, P0, !PT ;  /* 0x0000000707317c10 */ /* 0x000fe200087fe4ff */
[-C--:B------:R-:W-:Y:S01]  /*5450*/  FFMA R11, R25, R41.reuse, R8 ;  /* 0x00000029190b7223 */ /* 0x080fe20000000008 */
[----:B------:R-:W-:Y:S01]  /*5460*/  ISETP.GE.U32.AND P0, PT, R79, R72, PT ;  /* 0x000000484f00720c */ /* 0x000fe20003f06070 */
[-C--:B------:R-:W-:Y:S01]  /*5470*/  FFMA R15, R29, R41.reuse, R10 ;  /* 0x000000291d0f7223 */ /* 0x080fe2000000000a */
[----:B------:R-:W-:Y:S01]  /*5480*/  FFMA R41, R37, R41, R40 ;  /* 0x0000002925297223 */ /* 0x000fe20000000028 */
[----:B------:R-:W-:Y:S01]  /*5490*/  FFMA R22, R26, R42, R11 ;  /* 0x0000002a1a167223 */ /* 0x000fe2000000000b */
[----:B------:R-:W-:Y:S01]  /*54a0*/  LEA R11, R70, R74, 0xe ;  /* 0x0000004a460b7211 */ /* 0x000fe200078e70ff */
[-C--:B------:R-:W-:Y:S01]  /*54b0*/  FFMA R18, R30, R42.reuse, R15 ;  /* 0x0000002a1e127223 */ /* 0x080fe2000000000f */
[----:B------:R-:W-:Y:S01]  /*54c0*/  FFMA R10, R38, R42, R41 ;  /* 0x0000002a260a7223 */ /* 0x000fe20000000029 */
[-C--:B------:R-:W-:Y:S01]  /*54d0*/  FFMA R8, R24, R44.reuse, R81 ;  /* 0x0000002c18087223 */ /* 0x080fe20000000051 */
[----:B------:R-:W-:Y:S01]  /*54e0*/  FFMA R9, R39, R51, R50 ;  /* 0x0000003327097223 */ /* 0x000fe20000000032 */
[----:B------:R-:W-:Y:S01]  /*54f0*/  IADD3.X R81, R6, UR7, RZ, P1, !PT ;  /* 0x0000000706517c10 */ /* 0x000fe20008ffe4ff */
[-C--:B------:R-:W-:Y:S01]  /*5500*/  FFMA R22, R27, R43.reuse, R22 ;  /* 0x0000002b1b167223 */ /* 0x080fe20000000016 */
[-C--:B------:R-:W-:Y:S01]  /*5510*/  FFMA R18, R31, R43.reuse, R18 ;  /* 0x0000002b1f127223 */ /* 0x080fe20000000012 */
[-C--:B------:R-:W-:Y:S01]  /*5520*/  FFMA R14, R35, R43.reuse, R14 ;  /* 0x0000002b230e7223 */ /* 0x080fe2000000000e */
[----:B------:R-:W-:Y:S01]  /*5530*/  FFMA R10, R39, R43, R10 ;  /* 0x0000002b270a7223 */ /* 0x000fe2000000000a */
[-C--:B------:R-:W-:Y:S01]  /*5540*/  FFMA R16, R32, R44.reuse, R87 ;  /* 0x0000002c20107223 */ /* 0x080fe20000000057 */
[----:B------:R-:W-:Y:S01]  /*5550*/  IADD3 R50, P1, R0, UR6, RZ ;  /* 0x0000000600327c10 */ /* 0x000fe2000ff3e0ff */
[----:B------:R-:W1:Y:S01]  /*5560*/  LDS.128 R40, [R78+0x3f0] ;  /* 0x0003f0004e287984 */ /* 0x000e620000000c00 */
[-C--:B------:R-:W-:Y:S01]  /*5570*/  FFMA R12, R28, R44.reuse, R85 ;  /* 0x0000002c1c0c7223 */ /* 0x080fe20000000055 */
[----:B------:R-:W-:Y:S01]  /*5580*/  FFMA R44, R36, R44, R19 ;  /* 0x0000002c242c7223 */ /* 0x000fe20000000013 */
[----:B------:R-:W-:Y:S01]  /*5590*/  IADD3.X R51, R3, UR7, RZ, P1, !PT ;  /* 0x0000000703337c10 */ /* 0x000fe20008ffe4ff */
[----:B------:R-:W-:Y:S06]  /*55a0*/  BAR.SYNC 0x0 ;  /* 0x0000000000007b1d */ /* 0x000fec0000000000 */
[----:B------:R-:W-:Y:S01]  /*55b0*/  @!PT LDS RZ, [RZ] ;  /* 0x00000000fffff984 */ /* 0x000fe20000000800 */
[----:B------:R-:W-:Y:S01]  /*55c0*/  @!PT LDS RZ, [RZ] ;  /* 0x00000000fffff984 */ /* 0x000fe20000000800 */
[----:B------:R-:W-:Y:S01]  /*55d0*/  @!PT LDS RZ, [RZ] ;  /* 0x00000000fffff984 */ /* 0x000fe20000000800 */
[----:B------:R2:W-:Y:S01]  /*55e0*/  LDGSTS.E.BYPASS.128 [R11], [R48.64], !P0 ;  /* 0x00000000300b7fae */ /* 0x0005e2000c101c4a */
[----:B------:R-:W-:Y:S01]  /*55f0*/  FFMA R87, R29, R45, R12 ;  /* 0x0000002d1d577223 */ /* 0x000fe2000000000c */
[C---:B------:R-:W-:Y:S01]  /*5600*/  LEA R15, R70.reuse, R77, 0xe ;  /* 0x0000004d460f7211 */ /* 0x040fe200078e70ff */
[----:B------:R-:W-:Y:S01]  /*5610*/  FFMA R85, R25, R45, R8 ;  /* 0x0000002d19557223 */ /* 0x000fe20000000008 */
[----:B------:R-:W-:-:S03]  /*5620*/  LEA R19, R70, R75, 0xe ;  /* 0x0000004b46137211 */ /* 0x000fc600078e70ff */
[----:B------:R3:W-:Y:S01]  /*5630*/  LDGSTS.E.BYPASS.128 [R15], [R80.64], !P0 ;  /* 0x00000000500f7fae */ /* 0x0007e2000c101c4a */
[----:B------:R-:W-:-:S03]  /*5640*/  FFMA R20, R26, R46, R85 ;  /* 0x0000002e1a147223 */ /* 0x000fc60000000055 */
[----:B------:R4:W-:Y:S01]  /*5650*/  LDGSTS.E.BYPASS.128 [R19], [R50.64], !P0 ;  /* 0x0000000032137fae */ /* 0x0009e2000c101c4a */
[-C--:B--2---:R-:W-:Y:S01]  /*5660*/  FFMA R49, R33, R45.reuse, R16 ;  /* 0x0000002d21317223 */ /* 0x084fe20000000010 */
[----:B------:R-:W-:Y:S01]  /*5670*/  IADD3 R48, P1, R56, UR6, RZ ;  /* 0x0000000638307c10 */ /* 0x000fe2000ff3e0ff */
[----:B------:R-:W-:Y:S01]  /*5680*/  FFMA R45, R37, R45, R44 ;  /* 0x0000002d252d7223 */ /* 0x000fe2000000002c */
[-C--:B------:R-:W-:Y:S01]  /*5690*/  FFMA R16, R30, R46.reuse, R87 ;  /* 0x0000002e1e107223 */ /* 0x080fe20000000057 */
[-C--:B------:R-:W-:Y:S01]  /*56a0*/  FFMA R12, R34, R46.reuse, R49 ;  /* 0x0000002e220c7223 */ /* 0x080fe20000000031 */
[----:B------:R-:W-:Y:S01]  /*56b0*/  IADD3.X R49, R2, UR7, RZ, P1, !PT ;  /* 0x0000000702317c10 */ /* 0x000fe20008ffe4ff */
[----:B------:R-:W-:Y:S01]  /*56c0*/  FFMA R8, R38, R46, R45 ;  /* 0x0000002e26087223 */ /* 0x000fe2000000002d */
[----:B------:R-:W-:Y:S01]  /*56d0*/  IADD3 R44, P1, R58, UR6, RZ ;  /* 0x000000063a2c7c10 */ /* 0x000fe2000ff3e0ff */
[----:B------:R-:W-:Y:S01]  /*56e0*/  FFMA R20, R27, R47, R20 ;  /* 0x0000002f1b147223 */ /* 0x000fe20000000014 */
[----:B---3--:R-:W-:Y:S01]  /*56f0*/  LEA R81, R70, R73, 0xe ;  /* 0x0000004946517211 */ /* 0x008fe200078e70ff */
[-C--:B------:R-:W-:Y:S01]  /*5700*/  FFMA R16, R31, R47.reuse, R16 ;  /* 0x0000002f1f107223 */ /* 0x080fe20000000010 */
[----:B------:R-:W-:Y:S01]  /*5710*/  IADD3.X R45, R57, UR7, RZ, P1, !PT ;  /* 0x00000007392d7c10 */ /* 0x000fe20008ffe4ff */
[-C--:B------:R-:W-:Y:S01]  /*5720*/  FFMA R12, R35, R47.reuse, R12 ;  /* 0x0000002f230c7223 */ /* 0x080fe2000000000c */
[----:B----4-:R-:W-:Y:S01]  /*5730*/  IADD3 R50, P1, R60, UR6, RZ ;  /* 0x000000063c327c10 */ /* 0x010fe2000ff3e0ff */
[----:B------:R2:W-:Y:S01]  /*5740*/  LDGSTS.E.BYPASS.128 [R81], [R48.64], !P0 ;  /* 0x0000000030517fae */ /* 0x0005e2000c101c4a */
[----:B------:R-:W-:-:S02]  /*5750*/  FFMA R8, R39, R47, R8 ;  /* 0x0000002f27087223 */ /* 0x000fc40000000008 */
[----:B------:R-:W-:Y:S01]  /*5760*/  IADD3.X R51, R59, UR7, RZ, P1, !PT ;  /* 0x000000073b337c10 */ /* 0x000fe20008ffe4ff */
[----:B------:R-:W0:Y:S01]  /*5770*/  LDGDEPBAR ;  /* 0x00000000000079af */ /* 0x000e220000000000 */
[----:B------:R-:W-:Y:S01]  /*5780*/  IADD3 R84, P1, R62, UR6, RZ ;  /* 0x000000063e547c10 */ /* 0x000fe2000ff3e0ff */
[-C--:B-1----:R-:W-:Y:S01]  /*5790*/  FFMA R24, R24, R40.reuse, R53 ;  /* 0x0000002818187223 */ /* 0x082fe20000000035 */
[-C--:B------:R-:W-:Y:S01]  /*57a0*/  FFMA R28, R28, R40.reuse, R55 ;  /* 0x000000281c1c7223 */ /* 0x080fe20000000037 */
[----:B------:R1:W-:Y:S01]  /*57b0*/  LDGSTS.E.BYPASS.128 [R11+0x8000], [R44.64], !P0 ;  /* 0x080000002c0b7fae */ /* 0x0003e2000c101c4a */
[----:B------:R-:W-:Y:S01]  /*57c0*/  IADD3.X R85, R61, UR7, RZ, P1, !PT ;  /* 0x000000073d557c10 */ /* 0x000fe20008ffe4ff */
[-C--:B------:R-:W-:Y:S01]  /*57d0*/  FFMA R32, R32, R40.reuse, R83 ;  /* 0x0000002820207223 */ /* 0x080fe20000000053 */
[----:B------:R-:W-:Y:S01]  /*57e0*/  FFMA R36, R36, R40, R23 ;  /* 0x0000002824247223 */ /* 0x000fe20000000017 */
[----:B--2---:R-:W-:Y:S01]  /*57f0*/  IADD3 R48, P1, R64, UR6, RZ ;  /* 0x0000000640307c10 */ /* 0x004fe2000ff3e0ff */
[----:B------:R2:W-:Y:S01]  /*5800*/  LDGSTS.E.BYPASS.128 [R15+0x8000], [R50.64], !P0 ;  /* 0x08000000320f7fae */ /* 0x0005e2000c101c4a */
[-C--:B------:R-:W-:Y:S01]  /*5810*/  FFMA R25, R25, R41.reuse, R24 ;  /* 0x0000002919197223 */ /* 0x080fe20000000018 */
[-C--:B------:R-:W-:Y:S01]  /*5820*/  FFMA R29, R29, R41.reuse, R28 ;  /* 0x000000291d1d7223 */ /* 0x080fe2000000001c */
[----:B------:R-:W-:Y:S01]  /*5830*/  IADD3.X R49, R63, UR7, RZ, P1, !PT ;  /* 0x000000073f317c10 */ /* 0x000fe20008ffe4ff */
[----:B------:R3:W-:Y:S01]  /*5840*/  LDGSTS.E.BYPASS.128 [R19+0x8000], [R84.64], !P0 ;  /* 0x0800000054137fae */ /* 0x0007e2000c101c4a */
[-C--:B------:R-:W-:Y:S01]  /*5850*/  FFMA R33, R33, R41.reuse, R32 ;  /* 0x0000002921217223 */ /* 0x080fe20000000020 */
[----:B------:R-:W-:Y:S01]  /*5860*/  FFMA R37, R37, R41, R36 ;  /* 0x0000002925257223 */ /* 0x000fe20000000024 */
[----:B------:R-:W-:Y:S01]  /*5870*/  UIADD3 UR6, UP0, UR6, 0x100, URZ ;  /* 0x0000010006067890 */ /* 0x000fe2000ff1e03f */
[----:B------:R4:W-:Y:S01]  /*5880*/  LDGSTS.E.BYPASS.128 [R81+0x8000], [R48.64], !P0 ;  /* 0x0800000030517fae */ /* 0x0009e2000c101c4a */
[----:B------:R-:W-:Y:S01]  /*5890*/  ISETP.GE.U32.AND P0, PT, R79, 0x710, PT ;  /* 0x000007104f00780c */ /* 0x000fe20003f06070 */
[-C--:B------:R-:W-:Y:S01]  /*58a0*/  FFMA R26, R26, R42.reuse, R25 ;  /* 0x0000002a1a1a7223 */ /* 0x080fe20000000019 */
[-C--:B------:R-:W-:Y:S01]  /*58b0*/  FFMA R30, R30, R42.reuse, R29 ;  /* 0x0000002a1e1e7223 */ /* 0x080fe2000000001d */
[----:B------:R-:W0:Y:S01]  /*58c0*/  LDGDEPBAR ;  /* 0x00000000000079af */ /* 0x000e220000000000 */
[-C--:B------:R-:W-:Y:S01]  /*58d0*/  FFMA R34, R34, R42.reuse, R33 ;  /* 0x0000002a22227223 */ /* 0x080fe20000000021 */
[----:B------:R-:W-:Y:S01]  /*58e0*/  FFMA R38, R38, R42, R37 ;  /* 0x0000002a26267223 */ /* 0x000fe20000000025 */
[----:B------:R-:W-:Y:S01]  /*58f0*/  UIADD3.X UR7, URZ, UR7, URZ, UP0, !UPT ;  /* 0x000000073f077290 */ /* 0x000fe200087fe43f */
[-C--:B------:R-:W-:Y:S01]  /*5900*/  FFMA R23, R27, R43.reuse, R26 ;  /* 0x0000002b1b177223 */ /* 0x080fe2000000001a */
[-C--:B---3--:R-:W-:Y:S01]  /*5910*/  FFMA R19, R31, R43.reuse, R30 ;  /* 0x0000002b1f137223 */ /* 0x088fe2000000001e */
[-C--:B--2---:R-:W-:Y:S01]  /*5920*/  FFMA R15, R35, R43.reuse, R34 ;  /* 0x0000002b230f7223 */ /* 0x084fe20000000022 */
[----:B-1----:R-:W-:Y:S01]  /*5930*/  FFMA R11, R39, R43, R38 ;  /* 0x0000002b270b7223 */ /* 0x002fe20000000026 */
[----:B------:R-:W-:-:S04]  /*5940*/  DEPBAR.LE SB0, 0x2 ;  /* 0x000080800000791a */ /* 0x000fc80000000000 */
[----:B------:R-:W-:Y:S06]  /*5950*/  BAR.SYNC 0x0 ;  /* 0x0000000000007b1d */ /* 0x000fec0000000000 */
[----:B----4-:R-:W-:Y:S01]  /*5960*/  @P0 CALL.REL.NOINC `(.L_x_0) ;  /* 0x0000001000000944 */ /* 0x010fe20003c00000 */
[----:B------:R-:W-:Y:S05]  /*5970*/  BRA `(.L_x_1) ;  /* 0xffffb4b000007947 */ /* 0x000fea000383ffff */
.L_x_0:
[----:B------:R-:W1:Y:S01]  /*5980*/  S2R R0, SR_TID.X ;  /* 0x0000000000007919 */ /* 0x000e620000002100 */
[----:B------:R-:W-:-:S04]  /*5990*/  DEPBAR.LE SB0, 0x0 ;  /* 0x000080000000791a */ /* 0x000fc80000000000 */
[----:B------:R-:W-:Y:S01]  /*59a0*/  LOP3.LUT R65, R65, R76, RZ, 0xfc, !PT ;  /* 0x0000004c41417212 */ /* 0x000fe200078efcff */
[----:B------:R-:W-:Y:S06]  /*59b0*/  BAR.SYNC 0x0 ;  /* 0x0000000000007b1d */ /* 0x000fec0000000000 */
[----:B------:R-:W-:Y:S02]  /*59c0*/  ISETP.GE.AND P0, PT, R65, 0x200, PT ;  /* 0x000002004100780c */ /* 0x000fe40003f06270 */
[----:B------:R-:W-:Y:S02]  /*59d0*/  LEA R4, R68, R65, 0x9 ;  /* 0x0000004144047211 */ /* 0x000fe400078e48ff */
[----:B------:R-:W-:-:S02]  /*59e0*/  ISETP.LT.AND P1, PT, R69, c[0x0][0x178], !P0 ;  /* 0x00005e0045007a0c */ /* 0x000fc40004721270 */
[----:B------:R-:W-:Y:S02]  /*59f0*/  ISETP.LT.AND P2, PT, R68, c[0x0][0x178], !P0 ;  /* 0x00005e0044007a0c */ /* 0x000fe40004741270 */
[C---:B------:R-:W-:Y:S02]  /*5a00*/  ISETP.LT.AND P3, PT, R67.reuse, c[0x0][0x178], !P0 ;  /* 0x00005e0043007a0c */ /* 0x040fe40004761270 */
[----:B------:R-:W-:Y:S02]  /*5a10*/  ISETP.LT.AND P0, PT, R66, c[0x0][0x178], !P0 ;  /* 0x00005e0042007a0c */ /* 0x000fe40004701270 */
[----:B-1----:R-:W-:Y:S02]  /*5a20*/  SHF.R.U32.HI R0, RZ, 0x4, R0 ;  /* 0x00000004ff007819 */ /* 0x002fe40000011600 */
[----:B------:R-:W-:Y:S02]  /*5a30*/  LEA R6, R67, R65, 0x9 ;  /* 0x0000004143067211 */ /* 0x000fe400078e48ff */
[----:B------:R-:W-:-:S05]  /*5a40*/  SGXT.U32 R3, R0, 0x4 ;  /* 0x000000040003781a */ /* 0x000fca0000000000 */
[----:B------:R-:W-:-:S05]  /*5a50*/  IMAD R0, R3, 0x110, R76 ;  /* 0x0000011003007824 */ /* 0x000fca00078e024c */
[----:B------:R-:W-:Y:S01]  /*5a60*/  SHF.L.U32 R2, R0, 0x2, RZ ;  /* 0x0000000200027819 */ /* 0x000fe200000006ff */
[----:B------:R1:W-:Y:S04]  /*5a70*/  STS.128 [R0.X4], R20 ;  /* 0x0000001400007388 */ /* 0x0003e80000004c00 */
[----:B------:R-:W-:Y:S01]  /*5a80*/  IMAD R24, R3, -0x330, R2 ;  /* 0xfffffcd003187824 */ /* 0x000fe200078e0202 */
[----:B------:R-:W-:Y:S01]  /*5a90*/  STS.128 [R0.X4+0x110], R16 ;  /* 0x0001101000007388 */ /* 0x000fe20000004c00 */
[----:B------:R-:W-:-:S03]  /*5aa0*/  LEA R2, R69, R65, 0x9 ;  /* 0x0000004145027211 */ /* 0x000fc600078e48ff */
[----:B------:R-:W-:Y:S04]  /*5ab0*/  STS.128 [R0.X4+0x220], R12 ;  /* 0x0002200c00007388 */ /* 0x000fe80000004c00 */
[----:B------:R-:W-:Y:S01]  /*5ac0*/  STS.128 [R0.X4+0x330], R8 ;  /* 0x0003300800007388 */ /* 0x000fe20000004c00 */
[----:B-1----:R-:W-:-:S03]  /*5ad0*/  MOV R21, 0x4 ;  /* 0x0000000400157802 */ /* 0x002fc60000000f00 */
[----:B------:R-:W-:Y:S06]  /*5ae0*/  BAR.SYNC 0x0 ;  /* 0x0000000000007b1d */ /* 0x000fec0000000000 */
[----:B------:R-:W1:Y:S01]  /*5af0*/  LDS.128 R36, [R24] ;  /* 0x0000000018247984 */ /* 0x000e620000000c00 */
[----:B------:R-:W-:-:S03]  /*5b00*/  IMAD.WIDE R2, R2, R21, c[0x0][0x170] ;  /* 0x00005c0002027625 */ /* 0x000fc600078e0215 */
[----:B------:R-:W2:Y:S01]  /*5b10*/  LDS.128 R28, [R24+0x1100] ;  /* 0x00110000181c7984 */ /* 0x000ea20000000c00 */
[----:B------:R-:W-:-:S03]  /*5b20*/  IMAD.WIDE R4, R4, R21, c[0x0][0x170] ;  /* 0x00005c0004047625 */ /* 0x000fc600078e0215 */
[----:B------:R-:W3:Y:S01]  /*5b30*/  LDS.128 R32, [R24+0x2200] ;  /* 0x0022000018207984 */ /* 0x000ee20000000c00 */
[----:B------:R-:W-:-:S03]  /*5b40*/  IMAD.WIDE R6, R6, R21, c[0x0][0x170] ;  /* 0x00005c0006067625 */ /* 0x000fc600078e0215 */
[----:B-1----:R1:W-:Y:S04]  /*5b50*/  @P1 STG.E.128 [R2.64], R36 ;  /* 0x0000002402001986 */ /* 0x0023e8000c101d0a */
[----:B--2---:R1:W-:Y:S04]  /*5b60*/  @P2 STG.E.128 [R4.64], R28 ;  /* 0x0000001c04002986 */ /* 0x0043e8000c101d0a */
[----:B---3--:R1:W-:Y:S01]  /*5b70*/  @P3 STG.E.128 [R6.64], R32 ;  /* 0x0000002006003986 */ /* 0x0083e2000c101d0a */
[----:B------:R-:W-:Y:S05]  /*5b80*/  @!P0 EXIT ;  /* 0x000000000000894d */ /* 0x000fea0003800000 */
[----:B------:R-:W2:Y:S01]  /*5b90*/  LDS.128 R24, [R24+0x3300] ;  /* 0x0033000018187984 */ /* 0x000ea20000000c00 */
[----:B-1----:R-:W-:-:S05]  /*5ba0*/  LEA R2, R66, R65, 0x9 ;  /* 0x0000004142027211 */ /* 0x002fca00078e48ff */
[----:B------:R-:W-:-:S05]  /*5bb0*/  IMAD.WIDE R2, R2, R21, c[0x0][0x170] ;  /* 0x00005c0002027625 */ /* 0x000fca00078e0215 */
[----:B--2---:R-:W-:Y:S01]  /*5bc0*/  STG.E.128 [R2.64], R24 ;  /* 0x0000001802007986 */ /* 0x004fe2000c101d0a */
[----:B------:R-:W-:Y:S05]  /*5bd0*/  EXIT ;  /* 0x000000000000794d */ /* 0x000fea0003800000 */
.L_x_2:
[----:B------:R-:W-:-:S00]  /*5be0*/  BRA `(.L_x_2) ;  /* 0xfffffff000007947 */ /* 0x000fc0000383ffff */
[----:B------:R-:W-:-:S00]  /*5bf0*/  NOP ;  /* 0x0000000000007918 */ /* 0x000fc00000000000 */
        /* <DEDUP_REMOVED lines=8> */
.L_x_3:


//--------------------- .nv.shared.triton_mm      --------------------------
	.section	.nv.shared.triton_mm,"aw",@nobits
	.align	16
